	.target	sm_90a

	.elftype	@"ET_EXEC"


//--------------------- .note.nv.tkinfo           --------------------------
	.section	.note.nv.tkinfo,"",@"SHT_NOTE"
	.sectionflags	@"SHF_NOTE_NV_TKINFO"
	.tkinfo
        /*0018*/ 	.word	0x00000002
        /*0030*/ 	.string	""
        /*0030*/ 	.string	"ptxas"
        /*0030*/ 	.string	"Cuda compilation tools, release 13.0, V13.0.88"
        /*0030*/ 	.string	"Build cuda_13.0.r13.0/compiler.36424714_0"
        /*0030*/ 	.string	"-arch sm_90a -m 64 "



//--------------------- .note.nv.cuinfo           --------------------------
	.section	.note.nv.cuinfo,"",@"SHT_NOTE"
	.sectionflags	@"SHF_NOTE_NV_CUINFO"
        /*0018*/ 	.short	0x0002
        /*001a*/ 	.short	0x005a
        /*001c*/ 	.short	0x0082
	.zero		2


//--------------------- .nv.info                  --------------------------
	.section	.nv.info,"",@"SHT_CUDA_INFO"
	.align	4


	//----- nvinfo : EIATTR_REGCOUNT
	.align		4
        /*0000*/ 	.byte	0x04, 0x2f
        /*0002*/ 	.short	(.L_15 - .L_14)
	.align		4
.L_14:
        /*0004*/ 	.word	index@(_ZN7cutlass13device_kernelINS_4gemm6kernel13GemmUniversalIN4cute5tupleIJiiiiEEENS1_10collective13CollectiveMmaINS1_34MainloopSm90TmaGmmaWarpSpecializedILi56ENS5_IJNS4_1CILi4EEENSA_ILi2EEENSA_ILi1EEEEEENS1_32KernelTmaWarpSpecializedPingpongEEENS5_IJNSA_ILi64EEESH_NSA_ILi32EEEEEEaNS5_IJlSD_lEEEaSK_NS4_8TiledMMAINS4_8MMA_AtomIJNS4_4SM904GMMA26MMA_64x64x32_S32S8S8_SS_TNEEEENS4_6LayoutINS5_IJSD_SD_SD_EEENS5_IJNSA_ILi0EEEST_ST_EEEEENS5_IJNS4_10UnderscoreESW_SW_EEEEENS4_23SM90_TMA_LOAD_MULTICASTENS4_14ComposedLayoutINS4_7SwizzleILi1ELi4ELi3EEENS4_18smem_ptr_flag_bitsILi8EEENSR_INS5_IJNSA_ILi8EEESI_EEENS5_IJSI_SD_EEEEEEEvNS4_8identityESZ_S19_vS1A_EENS_8epilogue10collective6detail29Sm90TmaWarpSpecializedAdapterINS1D_15DefaultEpilogueIaSK_SK_NS1C_6thread17LinearCombinationIaLi1EiiLNS1H_9ScaleType4KindE0ELNS_15FloatRoundStyleE2EaEENS1_15EpilogueDefaultEEEEEvvEEEEvNT_6ParamsE)
        /*0008*/ 	.word	0x000000a8


	//----- nvinfo : EIATTR_FRAME_SIZE
	.align		4
.L_15:
        /*000c*/ 	.byte	0x04, 0x11
        /*000e*/ 	.short	(.L_17 - .L_16)
	.align		4
.L_16:
        /*0010*/ 	.word	index@(_ZN7cutlass13device_kernelINS_4gemm6kernel13GemmUniversalIN4cute5tupleIJiiiiEEENS1_10collective13CollectiveMmaINS1_34MainloopSm90TmaGmmaWarpSpecializedILi56ENS5_IJNS4_1CILi4EEENSA_ILi2EEENSA_ILi1EEEEEENS1_32KernelTmaWarpSpecializedPingpongEEENS5_IJNSA_ILi64EEESH_NSA_ILi32EEEEEEaNS5_IJlSD_lEEEaSK_NS4_8TiledMMAINS4_8MMA_AtomIJNS4_4SM904GMMA26MMA_64x64x32_S32S8S8_SS_TNEEEENS4_6LayoutINS5_IJSD_SD_SD_EEENS5_IJNSA_ILi0EEEST_ST_EEEEENS5_IJNS4_10UnderscoreESW_SW_EEEEENS4_23SM90_TMA_LOAD_MULTICASTENS4_14ComposedLayoutINS4_7SwizzleILi1ELi4ELi3EEENS4_18smem_ptr_flag_bitsILi8EEENSR_INS5_IJNSA_ILi8EEESI_EEENS5_IJSI_SD_EEEEEEEvNS4_8identityESZ_S19_vS1A_EENS_8epilogue10collective6detail29Sm90TmaWarpSpecializedAdapterINS1D_15DefaultEpilogueIaSK_SK_NS1C_6thread17LinearCombinationIaLi1EiiLNS1H_9ScaleType4KindE0ELNS_15FloatRoundStyleE2EaEENS1_15EpilogueDefaultEEEEEvvEEEEvNT_6ParamsE)
        /*0014*/ 	.word	0x00000008


	//----- nvinfo : EIATTR_MIN_STACK_SIZE
	.align		4
.L_17:
        /*0018*/ 	.byte	0x04, 0x12
        /*001a*/ 	.short	(.L_19 - .L_18)
	.align		4
.L_18:
        /*001c*/ 	.word	index@(_ZN7cutlass13device_kernelINS_4gemm6kernel13GemmUniversalIN4cute5tupleIJiiiiEEENS1_10collective13CollectiveMmaINS1_34MainloopSm90TmaGmmaWarpSpecializedILi56ENS5_IJNS4_1CILi4EEENSA_ILi2EEENSA_ILi1EEEEEENS1_32KernelTmaWarpSpecializedPingpongEEENS5_IJNSA_ILi64EEESH_NSA_ILi32EEEEEEaNS5_IJlSD_lEEEaSK_NS4_8TiledMMAINS4_8MMA_AtomIJNS4_4SM904GMMA26MMA_64x64x32_S32S8S8_SS_TNEEEENS4_6LayoutINS5_IJSD_SD_SD_EEENS5_IJNSA_ILi0EEEST_ST_EEEEENS5_IJNS4_10UnderscoreESW_SW_EEEEENS4_23SM90_TMA_LOAD_MULTICASTENS4_14ComposedLayoutINS4_7SwizzleILi1ELi4ELi3EEENS4_18smem_ptr_flag_bitsILi8EEENSR_INS5_IJNSA_ILi8EEESI_EEENS5_IJSI_SD_EEEEEEEvNS4_8identityESZ_S19_vS1A_EENS_8epilogue10collective6detail29Sm90TmaWarpSpecializedAdapterINS1D_15DefaultEpilogueIaSK_SK_NS1C_6thread17LinearCombinationIaLi1EiiLNS1H_9ScaleType4KindE0ELNS_15FloatRoundStyleE2EaEENS1_15EpilogueDefaultEEEEEvvEEEEvNT_6ParamsE)
        /*0020*/ 	.word	0x00000008
.L_19:


//--------------------- .nv.compat                --------------------------
	.section	.nv.compat,"",@"SHT_CUDA_COMPAT_INFO"
	.align	4
        /*0000*/ 	.byte	0x02, 0x09, 0x01, 0x00, 0x02, 0x02, 0x04, 0x00, 0x02, 0x05, 0x05, 0x00, 0x03, 0x07, 0x01, 0x01
        /*0010*/ 	.byte	0x02, 0x03, 0x01, 0x00, 0x02, 0x06, 0x01, 0x00, 0x04, 0x0b, 0x08, 0x00, 0x00, 0x00, 0x00, 0x00
        /*0020*/ 	.byte	0x00, 0x00, 0x00, 0x00


//--------------------- .nv.info._ZN7cutlass13device_kernelINS_4gemm6kernel13GemmUniversalIN4cute5tupleIJiiiiEEENS1_10collective13CollectiveMmaINS1_34MainloopSm90TmaGmmaWarpSpecializedILi56ENS5_IJNS4_1CILi4EEENSA_ILi2EEENSA_ILi1EEEEEENS1_32KernelTmaWarpSpecializedPingpongEEENS5_IJNSA_ILi64EEESH_NSA_ILi32EEEEEEaNS5_IJlSD_lEEEaSK_NS4_8TiledMMAINS4_8MMA_AtomIJNS4_4SM904GMMA26MMA_64x64x32_S32S8S8_SS_TNEEEENS4_6LayoutINS5_IJSD_SD_SD_EEENS5_IJNSA_ILi0EEEST_ST_EEEEENS5_IJNS4_10UnderscoreESW_SW_EEEEENS4_23SM90_TMA_LOAD_MULTICASTENS4_14ComposedLayoutINS4_7SwizzleILi1ELi4ELi3EEENS4_18smem_ptr_flag_bitsILi8EEENSR_INS5_IJNSA_ILi8EEESI_EEENS5_IJSI_SD_EEEEEEEvNS4_8identityESZ_S19_vS1A_EENS_8epilogue10collective6detail29Sm90TmaWarpSpecializedAdapterINS1D_15DefaultEpilogueIaSK_SK_NS1C_6thread17LinearCombinationIaLi1EiiLNS1H_9ScaleType4KindE0ELNS_15FloatRoundStyleE2EaEENS1_15EpilogueDefaultEEEEEvvEEEEvNT_6ParamsE --------------------------
	.section	.nv.info._ZN7cutlass13device_kernelINS_4gemm6kernel13GemmUniversalIN4cute5tupleIJiiiiEEENS1_10collective13CollectiveMmaINS1_34MainloopSm90TmaGmmaWarpSpecializedILi56ENS5_IJNS4_1CILi4EEENSA_ILi2EEENSA_ILi1EEEEEENS1_32KernelTmaWarpSpecializedPingpongEEENS5_IJNSA_ILi64EEESH_NSA_ILi32EEEEEEaNS5_IJlSD_lEEEaSK_NS4_8TiledMMAINS4_8MMA_AtomIJNS4_4SM904GMMA26MMA_64x64x32_S32S8S8_SS_TNEEEENS4_6LayoutINS5_IJSD_SD_SD_EEENS5_IJNSA_ILi0EEEST_ST_EEEEENS5_IJNS4_10UnderscoreESW_SW_EEEEENS4_23SM90_TMA_LOAD_MULTICASTENS4_14ComposedLayoutINS4_7SwizzleILi1ELi4ELi3EEENS4_18smem_ptr_flag_bitsILi8EEENSR_INS5_IJNSA_ILi8EEESI_EEENS5_IJSI_SD_EEEEEEEvNS4_8identityESZ_S19_vS1A_EENS_8epilogue10collective6detail29Sm90TmaWarpSpecializedAdapterINS1D_15DefaultEpilogueIaSK_SK_NS1C_6thread17LinearCombinationIaLi1EiiLNS1H_9ScaleType4KindE0ELNS_15FloatRoundStyleE2EaEENS1_15EpilogueDefaultEEEEEvvEEEEvNT_6ParamsE,"",@"SHT_CUDA_INFO"
	.sectionflags	@""
	.align	4


	//----- nvinfo : EIATTR_CUDA_API_VERSION
	.align		4
        /*0000*/ 	.byte	0x04, 0x37
        /*0002*/ 	.short	(.L_21 - .L_20)
.L_20:
        /*0004*/ 	.word	0x00000082


	//----- nvinfo : EIATTR_KPARAM_INFO
	.align		4
.L_21:
        /*0008*/ 	.byte	0x04, 0x17
        /*000a*/ 	.short	(.L_23 - .L_22)
.L_22:
        /*000c*/ 	.word	0x00000000
        /*0010*/ 	.short	0x0000
        /*0012*/ 	.short	0x0070
        /*0014*/ 	.byte	0x00, 0xf0, 0x01, 0x10


	//----- nvinfo : EIATTR_SPARSE_MMA_MASK
	.align		4
.L_23:
        /*0018*/ 	.byte	0x03, 0x50
        /*001a*/ 	.short	0x0000


	//----- nvinfo : EIATTR_MAXREG_COUNT
	.align		4
        /*001c*/ 	.byte	0x03, 0x1b
        /*001e*/ 	.short	0x00a8


	//----- nvinfo : EIATTR_NUM_BARRIERS
	.align		4
        /*0020*/ 	.byte	0x02, 0x4c
        /*0022*/ 	.byte	0x01
	.zero		1


	//----- nvinfo : EIATTR_EXTERNS
	.align		4
        /*0024*/ 	.byte	0x04, 0x0f
        /*0026*/ 	.short	(.L_25 - .L_24)


	//   ....[0]....
	.align		4
.L_24:
        /*0028*/ 	.word	index@(__assertfail)


	//----- nvinfo : EIATTR_ANNOTATIONS
	.align		4
.L_25:
        /*002c*/ 	.byte	0x04, 0x55
        /*002e*/ 	.short	(.L_27 - .L_26)


	//   ....[0]....
.L_26:
        /*0030*/ 	.word	0x00000001
        /*0034*/ 	.byte	0x80, 0x14, 0x00, 0x00, 0x01, 0x00, 0x00, 0x00, 0x30, 0x1b, 0x00, 0x00, 0x01, 0x00, 0x00, 0x00
        /*0044*/ 	.byte	0xf0, 0x43, 0x00, 0x00, 0x01, 0x00, 0x00, 0x00, 0x60, 0x51, 0x00, 0x00


	//----- nvinfo : EIATTR_MERCURY_ISA_VERSION
	.align		4
.L_27:
        /*0050*/ 	.byte	0x03, 0x5f
        /*0052*/ 	.short	0x0101


	//----- nvinfo : EIATTR_INT_WARP_WIDE_INSTR_OFFSETS
	.align		4
        /*0054*/ 	.byte	0x04, 0x31
        /*0056*/ 	.short	(.L_29 - .L_28)


	//   ....[0]....
.L_28:
        /*0058*/ 	.word	0x00000bb0


	//   ....[1]....
        /*005c*/ 	.word	0x00000c50


	//   ....[2]....
        /*0060*/ 	.word	0x00000c70


	//   ....[3]....
        /*0064*/ 	.word	0x00000c80


	//   ....[4]....
        /*0068*/ 	.word	0x00000cd0


	//   ....[5]....
        /*006c*/ 	.word	0x00000cf0


	//   ....[6]....
        /*0070*/ 	.word	0x00000e40


	//   ....[7]....
        /*0074*/ 	.word	0x00000e80


	//   ....[8]....
        /*0078*/ 	.word	0x00002500


	//----- nvinfo : EIATTR_COOP_GROUP_MASK_REGIDS
	.align		4
.L_29:
        /*007c*/ 	.byte	0x04, 0x29
        /*007e*/ 	.short	(.L_31 - .L_30)


	//   ....[0]....
.L_30:
        /*0080*/ 	.word	0xffffffff


	//   ....[1]....
        /*0084*/ 	.word	0xffffffff


	//   ....[2]....
        /*0088*/ 	.word	0xffffffff


	//   ....[3]....
        /*008c*/ 	.word	0xffffffff


	//   ....[4]....
        /*0090*/ 	.word	0xffffffff


	//   ....[5]....
        /*0094*/ 	.word	0xffffffff


	//   ....[6]....
        /*0098*/ 	.word	0xffffffff


	//----- nvinfo : EIATTR_COOP_GROUP_INSTR_OFFSETS
	.align		4
.L_31:
        /*009c*/ 	.byte	0x04, 0x28
        /*009e*/ 	.short	(.L_33 - .L_32)


	//   ....[0]....
.L_32:
        /*00a0*/ 	.word	0x00000070


	//   ....[1]....
        /*00a4*/ 	.word	0x00000080


	//   ....[2]....
        /*00a8*/ 	.word	0x00000140


	//   ....[3]....
        /*00ac*/ 	.word	0x00000980


	//   ....[4]....
        /*00b0*/ 	.word	0x000009c0


	//   ....[5]....
        /*00b4*/ 	.word	0x00000a00


	//   ....[6]....
        /*00b8*/ 	.word	0x00001030


	//----- nvinfo : EIATTR_REG_RECONFIG
	.align		4
.L_33:
        /*00bc*/ 	.byte	0x01, 0x54
	.zero		2


	//----- nvinfo : EIATTR_SYSCALL_OFFSETS
	.align		4
        /*00c0*/ 	.byte	0x04, 0x46
        /*00c2*/ 	.short	(.L_35 - .L_34)


	//   ....[0]....
.L_34:
        /*00c4*/ 	.word	0x00002010


	//----- nvinfo : EIATTR_MBARRIER_INSTR_OFFSETS
	.align		4
.L_35:
        /*00c8*/ 	.byte	0x04, 0x39
        /*00ca*/ 	.short	(.L_37 - .L_36)


	//   ....[0]....
.L_36:
        /*00cc*/ 	.word	0x00000260
        /*00d0*/ 	.word	0x000000ff
        /*00d4*/ 	.word	0x00000000
        /*00d8*/ 	.short	0x0100
        /*00da*/ 	.byte	0x08
	.zero		1


	//   ....[1]....
        /*00dc*/ 	.word	0x00000270
        /*00e0*/ 	.word	0x000000ff
        /*00e4*/ 	.word	0x000001c0
        /*00e8*/ 	.short	0x0100
        /*00ea*/ 	.byte	0x08
	.zero		1


	//   ....[2]....
        /*00ec*/ 	.word	0x00000280
        /*00f0*/ 	.word	0x000000ff
        /*00f4*/ 	.word	0x00000008
        /*00f8*/ 	.short	0x0100
        /*00fa*/ 	.byte	0x08
	.zero		1


	//   ....[3]....
        /*00fc*/ 	.word	0x00000290
        /*0100*/ 	.word	0x000000ff
        /*0104*/ 	.word	0x000001c8
        /*0108*/ 	.short	0x0100
        /*010a*/ 	.byte	0x08
	.zero		1


	//   ....[4]....
        /*010c*/ 	.word	0x000002a0
        /*0110*/ 	.word	0x000000ff
        /*0114*/ 	.word	0x00000010
        /*0118*/ 	.short	0x0100
        /*011a*/ 	.byte	0x08
	.zero		1


	//   ....[5]....
        /*011c*/ 	.word	0x000002b0
        /*0120*/ 	.word	0x000000ff
        /*0124*/ 	.word	0x000001d0
        /*0128*/ 	.short	0x0100
        /*012a*/ 	.byte	0x08
	.zero		1


	//   ....[6]....
        /*012c*/ 	.word	0x000002c0
        /*0130*/ 	.word	0x000000ff
        /*0134*/ 	.word	0x00000018
        /*0138*/ 	.short	0x0100
        /*013a*/ 	.byte	0x08
	.zero		1


	//   ....[7]....
        /*013c*/ 	.word	0x000002d0
        /*0140*/ 	.word	0x000000ff
        /*0144*/ 	.word	0x000001d8
        /*0148*/ 	.short	0x0100
        /*014a*/ 	.byte	0x08
	.zero		1


	//   ....[8]....
        /*014c*/ 	.word	0x000002e0
        /*0150*/ 	.word	0x000000ff
        /*0154*/ 	.word	0x00000020
        /*0158*/ 	.short	0x0100
        /*015a*/ 	.byte	0x08
	.zero		1


	//   ....[9]....
        /*015c*/ 	.word	0x000002f0
        /*0160*/ 	.word	0x000000ff
        /*0164*/ 	.word	0x000001e0
        /*0168*/ 	.short	0x0100
        /*016a*/ 	.byte	0x08
	.zero		1


	//   ....[10]....
        /*016c*/ 	.word	0x00000300
        /*0170*/ 	.word	0x000000ff
        /*0174*/ 	.word	0x00000028
        /*0178*/ 	.short	0x0100
        /*017a*/ 	.byte	0x08
	.zero		1


	//   ....[11]....
        /*017c*/ 	.word	0x00000310
        /*0180*/ 	.word	0x000000ff
        /*0184*/ 	.word	0x000001e8
        /*0188*/ 	.short	0x0100
        /*018a*/ 	.byte	0x08
	.zero		1


	//   ....[12]....
        /*018c*/ 	.word	0x00000320
        /*0190*/ 	.word	0x000000ff
        /*0194*/ 	.word	0x00000030
        /*0198*/ 	.short	0x0100
        /*019a*/ 	.byte	0x08
	.zero		1


	//   ....[13]....
        /*019c*/ 	.word	0x00000330
        /*01a0*/ 	.word	0x000000ff
        /*01a4*/ 	.word	0x000001f0
        /*01a8*/ 	.short	0x0100
        /*01aa*/ 	.byte	0x08
	.zero		1


	//   ....[14]....
        /*01ac*/ 	.word	0x00000340
        /*01b0*/ 	.word	0x000000ff
        /*01b4*/ 	.word	0x00000038
        /*01b8*/ 	.short	0x0100
        /*01ba*/ 	.byte	0x08
	.zero		1


	//   ....[15]....
        /*01bc*/ 	.word	0x00000350
        /*01c0*/ 	.word	0x000000ff
        /*01c4*/ 	.word	0x000001f8
        /*01c8*/ 	.short	0x0100
        /*01ca*/ 	.byte	0x08
	.zero		1


	//   ....[16]....
        /*01cc*/ 	.word	0x00000360
        /*01d0*/ 	.word	0x000000ff
        /*01d4*/ 	.word	0x00000040
        /*01d8*/ 	.short	0x0100
        /*01da*/ 	.byte	0x08
	.zero		1


	//   ....[17]....
        /*01dc*/ 	.word	0x00000370
        /*01e0*/ 	.word	0x000000ff
        /*01e4*/ 	.word	0x00000200
        /*01e8*/ 	.short	0x0100
        /*01ea*/ 	.byte	0x08
	.zero		1


	//   ....[18]....
        /*01ec*/ 	.word	0x00000380
        /*01f0*/ 	.word	0x000000ff
        /*01f4*/ 	.word	0x00000048
        /*01f8*/ 	.short	0x0100
        /*01fa*/ 	.byte	0x08
	.zero		1


	//   ....[19]....
        /*01fc*/ 	.word	0x00000390
        /*0200*/ 	.word	0x000000ff
        /*0204*/ 	.word	0x00000208
        /*0208*/ 	.short	0x0100
        /*020a*/ 	.byte	0x08
	.zero		1


	//   ....[20]....
        /*020c*/ 	.word	0x000003a0
        /*0210*/ 	.word	0x000000ff
        /*0214*/ 	.word	0x00000050
        /*0218*/ 	.short	0x0100
        /*021a*/ 	.byte	0x08
	.zero		1


	//   ....[21]....
        /*021c*/ 	.word	0x000003b0
        /*0220*/ 	.word	0x000000ff
        /*0224*/ 	.word	0x00000210
        /*0228*/ 	.short	0x0100
        /*022a*/ 	.byte	0x08
	.zero		1


	//   ....[22]....
        /*022c*/ 	.word	0x000003c0
        /*0230*/ 	.word	0x000000ff
        /*0234*/ 	.word	0x00000058
        /*0238*/ 	.short	0x0100
        /*023a*/ 	.byte	0x08
	.zero		1


	//   ....[23]....
        /*023c*/ 	.word	0x000003d0
        /*0240*/ 	.word	0x000000ff
        /*0244*/ 	.word	0x00000218
        /*0248*/ 	.short	0x0100
        /*024a*/ 	.byte	0x08
	.zero		1


	//   ....[24]....
        /*024c*/ 	.word	0x000003e0
        /*0250*/ 	.word	0x000000ff
        /*0254*/ 	.word	0x00000060
        /*0258*/ 	.short	0x0100
        /*025a*/ 	.byte	0x08
	.zero		1


	//   ....[25]....
        /*025c*/ 	.word	0x000003f0
        /*0260*/ 	.word	0x000000ff
        /*0264*/ 	.word	0x00000220
        /*0268*/ 	.short	0x0100
        /*026a*/ 	.byte	0x08
	.zero		1


	//   ....[26]....
        /*026c*/ 	.word	0x00000400
        /*0270*/ 	.word	0x000000ff
        /*0274*/ 	.word	0x00000068
        /*0278*/ 	.short	0x0100
        /*027a*/ 	.byte	0x08
	.zero		1


	//   ....[27]....
        /*027c*/ 	.word	0x00000410
        /*0280*/ 	.word	0x000000ff
        /*0284*/ 	.word	0x00000228
        /*0288*/ 	.short	0x0100
        /*028a*/ 	.byte	0x08
	.zero		1


	//   ....[28]....
        /*028c*/ 	.word	0x00000420
        /*0290*/ 	.word	0x000000ff
        /*0294*/ 	.word	0x00000070
        /*0298*/ 	.short	0x0100
        /*029a*/ 	.byte	0x08
	.zero		1


	//   ....[29]....
        /*029c*/ 	.word	0x00000430
        /*02a0*/ 	.word	0x000000ff
        /*02a4*/ 	.word	0x00000230
        /*02a8*/ 	.short	0x0100
        /*02aa*/ 	.byte	0x08
	.zero		1


	//   ....[30]....
        /*02ac*/ 	.word	0x00000440
        /*02b0*/ 	.word	0x000000ff
        /*02b4*/ 	.word	0x00000078
        /*02b8*/ 	.short	0x0100
        /*02ba*/ 	.byte	0x08
	.zero		1


	//   ....[31]....
        /*02bc*/ 	.word	0x00000450
        /*02c0*/ 	.word	0x000000ff
        /*02c4*/ 	.word	0x00000238
        /*02c8*/ 	.short	0x0100
        /*02ca*/ 	.byte	0x08
	.zero		1


	//   ....[32]....
        /*02cc*/ 	.word	0x00000460
        /*02d0*/ 	.word	0x000000ff
        /*02d4*/ 	.word	0x00000080
        /*02d8*/ 	.short	0x0100
        /*02da*/ 	.byte	0x08
	.zero		1


	//   ....[33]....
        /*02dc*/ 	.word	0x00000470
        /*02e0*/ 	.word	0x000000ff
        /*02e4*/ 	.word	0x00000240
        /*02e8*/ 	.short	0x0100
        /*02ea*/ 	.byte	0x08
	.zero		1


	//   ....[34]....
        /*02ec*/ 	.word	0x00000480
        /*02f0*/ 	.word	0x000000ff
        /*02f4*/ 	.word	0x00000088
        /*02f8*/ 	.short	0x0100
        /*02fa*/ 	.byte	0x08
	.zero		1


	//   ....[35]....
        /*02fc*/ 	.word	0x00000490
        /*0300*/ 	.word	0x000000ff
        /*0304*/ 	.word	0x00000248
        /*0308*/ 	.short	0x0100
        /*030a*/ 	.byte	0x08
	.zero		1


	//   ....[36]....
        /*030c*/ 	.word	0x000004a0
        /*0310*/ 	.word	0x000000ff
        /*0314*/ 	.word	0x00000090
        /*0318*/ 	.short	0x0100
        /*031a*/ 	.byte	0x08
	.zero		1


	//   ....[37]....
        /*031c*/ 	.word	0x000004b0
        /*0320*/ 	.word	0x000000ff
        /*0324*/ 	.word	0x00000250
        /*0328*/ 	.short	0x0100
        /*032a*/ 	.byte	0x08
	.zero		1


	//   ....[38]....
        /*032c*/ 	.word	0x000004c0
        /*0330*/ 	.word	0x000000ff
        /*0334*/ 	.word	0x00000098
        /*0338*/ 	.short	0x0100
        /*033a*/ 	.byte	0x08
	.zero		1


	//   ....[39]....
        /*033c*/ 	.word	0x000004d0
        /*0340*/ 	.word	0x000000ff
        /*0344*/ 	.word	0x00000258
        /*0348*/ 	.short	0x0100
        /*034a*/ 	.byte	0x08
	.zero		1


	//   ....[40]....
        /*034c*/ 	.word	0x000004e0
        /*0350*/ 	.word	0x000000ff
        /*0354*/ 	.word	0x000000a0
        /*0358*/ 	.short	0x0100
        /*035a*/ 	.byte	0x08
	.zero		1


	//   ....[41]....
        /*035c*/ 	.word	0x000004f0
        /*0360*/ 	.word	0x000000ff
        /*0364*/ 	.word	0x00000260
        /*0368*/ 	.short	0x0100
        /*036a*/ 	.byte	0x08
	.zero		1


	//   ....[42]....
        /*036c*/ 	.word	0x00000500
        /*0370*/ 	.word	0x000000ff
        /*0374*/ 	.word	0x000000a8
        /*0378*/ 	.short	0x0100
        /*037a*/ 	.byte	0x08
	.zero		1


	//   ....[43]....
        /*037c*/ 	.word	0x00000510
        /*0380*/ 	.word	0x000000ff
        /*0384*/ 	.word	0x00000268
        /*0388*/ 	.short	0x0100
        /*038a*/ 	.byte	0x08
	.zero		1


	//   ....[44]....
        /*038c*/ 	.word	0x00000520
        /*0390*/ 	.word	0x000000ff
        /*0394*/ 	.word	0x000000b0
        /*0398*/ 	.short	0x0100
        /*039a*/ 	.byte	0x08
	.zero		1


	//   ....[45]....
        /*039c*/ 	.word	0x00000530
        /*03a0*/ 	.word	0x000000ff
        /*03a4*/ 	.word	0x00000270
        /*03a8*/ 	.short	0x0100
        /*03aa*/ 	.byte	0x08
	.zero		1


	//   ....[46]....
        /*03ac*/ 	.word	0x00000540
        /*03b0*/ 	.word	0x000000ff
        /*03b4*/ 	.word	0x000000b8
        /*03b8*/ 	.short	0x0100
        /*03ba*/ 	.byte	0x08
	.zero		1


	//   ....[47]....
        /*03bc*/ 	.word	0x00000550
        /*03c0*/ 	.word	0x000000ff
        /*03c4*/ 	.word	0x00000278
        /*03c8*/ 	.short	0x0100
        /*03ca*/ 	.byte	0x08
	.zero		1


	//   ....[48]....
        /*03cc*/ 	.word	0x00000560
        /*03d0*/ 	.word	0x000000ff
        /*03d4*/ 	.word	0x000000c0
        /*03d8*/ 	.short	0x0100
        /*03da*/ 	.byte	0x08
	.zero		1


	//   ....[49]....
        /*03dc*/ 	.word	0x00000570
        /*03e0*/ 	.word	0x000000ff
        /*03e4*/ 	.word	0x00000280
        /*03e8*/ 	.short	0x0100
        /*03ea*/ 	.byte	0x08
	.zero		1


	//   ....[50]....
        /*03ec*/ 	.word	0x00000580
        /*03f0*/ 	.word	0x000000ff
        /*03f4*/ 	.word	0x000000c8
        /*03f8*/ 	.short	0x0100
        /*03fa*/ 	.byte	0x08
	.zero		1


	//   ....[51]....
        /*03fc*/ 	.word	0x00000590
        /*0400*/ 	.word	0x000000ff
        /*0404*/ 	.word	0x00000288
        /*0408*/ 	.short	0x0100
        /*040a*/ 	.byte	0x08
	.zero		1


	//   ....[52]....
        /*040c*/ 	.word	0x000005a0
        /*0410*/ 	.word	0x000000ff
        /*0414*/ 	.word	0x000000d0
        /*0418*/ 	.short	0x0100
        /*041a*/ 	.byte	0x08
	.zero		1


	//   ....[53]....
        /*041c*/ 	.word	0x000005b0
        /*0420*/ 	.word	0x000000ff
        /*0424*/ 	.word	0x00000290
        /*0428*/ 	.short	0x0100
        /*042a*/ 	.byte	0x08
	.zero		1


	//   ....[54]....
        /*042c*/ 	.word	0x000005c0
        /*0430*/ 	.word	0x000000ff
        /*0434*/ 	.word	0x000000d8
        /*0438*/ 	.short	0x0100
        /*043a*/ 	.byte	0x08
	.zero		1


	//   ....[55]....
        /*043c*/ 	.word	0x000005d0
        /*0440*/ 	.word	0x000000ff
        /*0444*/ 	.word	0x00000298
        /*0448*/ 	.short	0x0100
        /*044a*/ 	.byte	0x08
	.zero		1


	//   ....[56]....
        /*044c*/ 	.word	0x000005e0
        /*0450*/ 	.word	0x000000ff
        /*0454*/ 	.word	0x000000e0
        /*0458*/ 	.short	0x0100
        /*045a*/ 	.byte	0x08
	.zero		1


	//   ....[57]....
        /*045c*/ 	.word	0x000005f0
        /*0460*/ 	.word	0x000000ff
        /*0464*/ 	.word	0x000002a0
        /*0468*/ 	.short	0x0100
        /*046a*/ 	.byte	0x08
	.zero		1


	//   ....[58]....
        /*046c*/ 	.word	0x00000600
        /*0470*/ 	.word	0x000000ff
        /*0474*/ 	.word	0x000000e8
        /*0478*/ 	.short	0x0100
        /*047a*/ 	.byte	0x08
	.zero		1


	//   ....[59]....
        /*047c*/ 	.word	0x00000610
        /*0480*/ 	.word	0x000000ff
        /*0484*/ 	.word	0x000002a8
        /*0488*/ 	.short	0x0100
        /*048a*/ 	.byte	0x08
	.zero		1


	//   ....[60]....
        /*048c*/ 	.word	0x00000620
        /*0490*/ 	.word	0x000000ff
        /*0494*/ 	.word	0x000000f0
        /*0498*/ 	.short	0x0100
        /*049a*/ 	.byte	0x08
	.zero		1


	//   ....[61]....
        /*049c*/ 	.word	0x00000630
        /*04a0*/ 	.word	0x000000ff
        /*04a4*/ 	.word	0x000002b0
        /*04a8*/ 	.short	0x0100
        /*04aa*/ 	.byte	0x08
	.zero		1


	//   ....[62]....
        /*04ac*/ 	.word	0x00000640
        /*04b0*/ 	.word	0x000000ff
        /*04b4*/ 	.word	0x000000f8
        /*04b8*/ 	.short	0x0100
        /*04ba*/ 	.byte	0x08
	.zero		1


	//   ....[63]....
        /*04bc*/ 	.word	0x00000650
        /*04c0*/ 	.word	0x000000ff
        /*04c4*/ 	.word	0x000002b8
        /*04c8*/ 	.short	0x0100
        /*04ca*/ 	.byte	0x08
	.zero		1


	//   ....[64]....
        /*04cc*/ 	.word	0x00000660
        /*04d0*/ 	.word	0x000000ff
        /*04d4*/ 	.word	0x00000100
        /*04d8*/ 	.short	0x0100
        /*04da*/ 	.byte	0x08
	.zero		1


	//   ....[65]....
        /*04dc*/ 	.word	0x00000670
        /*04e0*/ 	.word	0x000000ff
        /*04e4*/ 	.word	0x000002c0
        /*04e8*/ 	.short	0x0100
        /*04ea*/ 	.byte	0x08
	.zero		1


	//   ....[66]....
        /*04ec*/ 	.word	0x00000680
        /*04f0*/ 	.word	0x000000ff
        /*04f4*/ 	.word	0x00000108
        /*04f8*/ 	.short	0x0100
        /*04fa*/ 	.byte	0x08
	.zero		1


	//   ....[67]....
        /*04fc*/ 	.word	0x00000690
        /*0500*/ 	.word	0x000000ff
        /*0504*/ 	.word	0x000002c8
        /*0508*/ 	.short	0x0100
        /*050a*/ 	.byte	0x08
	.zero		1


	//   ....[68]....
        /*050c*/ 	.word	0x000006a0
        /*0510*/ 	.word	0x000000ff
        /*0514*/ 	.word	0x00000110
        /*0518*/ 	.short	0x0100
        /*051a*/ 	.byte	0x08
	.zero		1


	//   ....[69]....
        /*051c*/ 	.word	0x000006b0
        /*0520*/ 	.word	0x000000ff
        /*0524*/ 	.word	0x000002d0
        /*0528*/ 	.short	0x0100
        /*052a*/ 	.byte	0x08
	.zero		1


	//   ....[70]....
        /*052c*/ 	.word	0x000006c0
        /*0530*/ 	.word	0x000000ff
        /*0534*/ 	.word	0x00000118
        /*0538*/ 	.short	0x0100
        /*053a*/ 	.byte	0x08
	.zero		1


	//   ....[71]....
        /*053c*/ 	.word	0x000006d0
        /*0540*/ 	.word	0x000000ff
        /*0544*/ 	.word	0x000002d8
        /*0548*/ 	.short	0x0100
        /*054a*/ 	.byte	0x08
	.zero		1


	//   ....[72]....
        /*054c*/ 	.word	0x000006e0
        /*0550*/ 	.word	0x000000ff
        /*0554*/ 	.word	0x00000120
        /*0558*/ 	.short	0x0100
        /*055a*/ 	.byte	0x08
	.zero		1


	//   ....[73]....
        /*055c*/ 	.word	0x000006f0
        /*0560*/ 	.word	0x000000ff
        /*0564*/ 	.word	0x000002e0
        /*0568*/ 	.short	0x0100
        /*056a*/ 	.byte	0x08
	.zero		1


	//   ....[74]....
        /*056c*/ 	.word	0x00000700
        /*0570*/ 	.word	0x000000ff
        /*0574*/ 	.word	0x00000128
        /*0578*/ 	.short	0x0100
        /*057a*/ 	.byte	0x08
	.zero		1


	//   ....[75]....
        /*057c*/ 	.word	0x00000710
        /*0580*/ 	.word	0x000000ff
        /*0584*/ 	.word	0x000002e8
        /*0588*/ 	.short	0x0100
        /*058a*/ 	.byte	0x08
	.zero		1


	//   ....[76]....
        /*058c*/ 	.word	0x00000720
        /*0590*/ 	.word	0x000000ff
        /*0594*/ 	.word	0x00000130
        /*0598*/ 	.short	0x0100
        /*059a*/ 	.byte	0x08
	.zero		1


	//   ....[77]....
        /*059c*/ 	.word	0x00000730
        /*05a0*/ 	.word	0x000000ff
        /*05a4*/ 	.word	0x000002f0
        /*05a8*/ 	.short	0x0100
        /*05aa*/ 	.byte	0x08
	.zero		1


	//   ....[78]....
        /*05ac*/ 	.word	0x00000740
        /*05b0*/ 	.word	0x000000ff
        /*05b4*/ 	.word	0x00000138
        /*05b8*/ 	.short	0x0100
        /*05ba*/ 	.byte	0x08
	.zero		1


	//   ....[79]....
        /*05bc*/ 	.word	0x00000750
        /*05c0*/ 	.word	0x000000ff
        /*05c4*/ 	.word	0x000002f8
        /*05c8*/ 	.short	0x0100
        /*05ca*/ 	.byte	0x08
	.zero		1


	//   ....[80]....
        /*05cc*/ 	.word	0x00000760
        /*05d0*/ 	.word	0x000000ff
        /*05d4*/ 	.word	0x00000140
        /*05d8*/ 	.short	0x0100
        /*05da*/ 	.byte	0x08
	.zero		1


	//   ....[81]....
        /*05dc*/ 	.word	0x00000770
        /*05e0*/ 	.word	0x000000ff
        /*05e4*/ 	.word	0x00000300
        /*05e8*/ 	.short	0x0100
        /*05ea*/ 	.byte	0x08
	.zero		1


	//   ....[82]....
        /*05ec*/ 	.word	0x00000780
        /*05f0*/ 	.word	0x000000ff
        /*05f4*/ 	.word	0x00000148
        /*05f8*/ 	.short	0x0100
        /*05fa*/ 	.byte	0x08
	.zero		1


	//   ....[83]....
        /*05fc*/ 	.word	0x00000790
        /*0600*/ 	.word	0x000000ff
        /*0604*/ 	.word	0x00000308
        /*0608*/ 	.short	0x0100
        /*060a*/ 	.byte	0x08
	.zero		1


	//   ....[84]....
        /*060c*/ 	.word	0x000007a0
        /*0610*/ 	.word	0x000000ff
        /*0614*/ 	.word	0x00000150
        /*0618*/ 	.short	0x0100
        /*061a*/ 	.byte	0x08
	.zero		1


	//   ....[85]....
        /*061c*/ 	.word	0x000007b0
        /*0620*/ 	.word	0x000000ff
        /*0624*/ 	.word	0x00000310
        /*0628*/ 	.short	0x0100
        /*062a*/ 	.byte	0x08
	.zero		1


	//   ....[86]....
        /*062c*/ 	.word	0x000007c0
        /*0630*/ 	.word	0x000000ff
        /*0634*/ 	.word	0x00000158
        /*0638*/ 	.short	0x0100
        /*063a*/ 	.byte	0x08
	.zero		1


	//   ....[87]....
        /*063c*/ 	.word	0x000007d0
        /*0640*/ 	.word	0x000000ff
        /*0644*/ 	.word	0x00000318
        /*0648*/ 	.short	0x0100
        /*064a*/ 	.byte	0x08
	.zero		1


	//   ....[88]....
        /*064c*/ 	.word	0x000007e0
        /*0650*/ 	.word	0x000000ff
        /*0654*/ 	.word	0x00000160
        /*0658*/ 	.short	0x0100
        /*065a*/ 	.byte	0x08
	.zero		1


	//   ....[89]....
        /*065c*/ 	.word	0x000007f0
        /*0660*/ 	.word	0x000000ff
        /*0664*/ 	.word	0x00000320
        /*0668*/ 	.short	0x0100
        /*066a*/ 	.byte	0x08
	.zero		1


	//   ....[90]....
        /*066c*/ 	.word	0x00000800
        /*0670*/ 	.word	0x000000ff
        /*0674*/ 	.word	0x00000168
        /*0678*/ 	.short	0x0100
        /*067a*/ 	.byte	0x08
	.zero		1


	//   ....[91]....
        /*067c*/ 	.word	0x00000810
        /*0680*/ 	.word	0x000000ff
        /*0684*/ 	.word	0x00000328
        /*0688*/ 	.short	0x0100
        /*068a*/ 	.byte	0x08
	.zero		1


	//   ....[92]....
        /*068c*/ 	.word	0x00000820
        /*0690*/ 	.word	0x000000ff
        /*0694*/ 	.word	0x00000170
        /*0698*/ 	.short	0x0100
        /*069a*/ 	.byte	0x08
	.zero		1


	//   ....[93]....
        /*069c*/ 	.word	0x00000830
        /*06a0*/ 	.word	0x000000ff
        /*06a4*/ 	.word	0x00000330
        /*06a8*/ 	.short	0x0100
        /*06aa*/ 	.byte	0x08
	.zero		1


	//   ....[94]....
        /*06ac*/ 	.word	0x00000840
        /*06b0*/ 	.word	0x000000ff
        /*06b4*/ 	.word	0x00000178
        /*06b8*/ 	.short	0x0100
        /*06ba*/ 	.byte	0x08
	.zero		1


	//   ....[95]....
        /*06bc*/ 	.word	0x00000850
        /*06c0*/ 	.word	0x000000ff
        /*06c4*/ 	.word	0x00000338
        /*06c8*/ 	.short	0x0100
        /*06ca*/ 	.byte	0x08
	.zero		1


	//   ....[96]....
        /*06cc*/ 	.word	0x00000860
        /*06d0*/ 	.word	0x000000ff
        /*06d4*/ 	.word	0x00000180
        /*06d8*/ 	.short	0x0100
        /*06da*/ 	.byte	0x08
	.zero		1


	//   ....[97]....
        /*06dc*/ 	.word	0x00000870
        /*06e0*/ 	.word	0x000000ff
        /*06e4*/ 	.word	0x00000340
        /*06e8*/ 	.short	0x0100
        /*06ea*/ 	.byte	0x08
	.zero		1


	//   ....[98]....
        /*06ec*/ 	.word	0x00000880
        /*06f0*/ 	.word	0x000000ff
        /*06f4*/ 	.word	0x00000188
        /*06f8*/ 	.short	0x0100
        /*06fa*/ 	.byte	0x08
	.zero		1


	//   ....[99]....
        /*06fc*/ 	.word	0x00000890
        /*0700*/ 	.word	0x000000ff
        /*0704*/ 	.word	0x00000348
        /*0708*/ 	.short	0x0100
        /*070a*/ 	.byte	0x08
	.zero		1


	//   ....[100]....
        /*070c*/ 	.word	0x000008a0
        /*0710*/ 	.word	0x000000ff
        /*0714*/ 	.word	0x00000190
        /*0718*/ 	.short	0x0100
        /*071a*/ 	.byte	0x08
	.zero		1


	//   ....[101]....
        /*071c*/ 	.word	0x000008b0
        /*0720*/ 	.word	0x000000ff
        /*0724*/ 	.word	0x00000350
        /*0728*/ 	.short	0x0100
        /*072a*/ 	.byte	0x08
	.zero		1


	//   ....[102]....
        /*072c*/ 	.word	0x000008c0
        /*0730*/ 	.word	0x000000ff
        /*0734*/ 	.word	0x00000198
        /*0738*/ 	.short	0x0100
        /*073a*/ 	.byte	0x08
	.zero		1


	//   ....[103]....
        /*073c*/ 	.word	0x000008d0
        /*0740*/ 	.word	0x000000ff
        /*0744*/ 	.word	0x00000358
        /*0748*/ 	.short	0x0100
        /*074a*/ 	.byte	0x08
	.zero		1


	//   ....[104]....
        /*074c*/ 	.word	0x000008e0
        /*0750*/ 	.word	0x000000ff
        /*0754*/ 	.word	0x000001a0
        /*0758*/ 	.short	0x0100
        /*075a*/ 	.byte	0x08
	.zero		1


	//   ....[105]....
        /*075c*/ 	.word	0x000008f0
        /*0760*/ 	.word	0x000000ff
        /*0764*/ 	.word	0x00000360
        /*0768*/ 	.short	0x0100
        /*076a*/ 	.byte	0x08
	.zero		1


	//   ....[106]....
        /*076c*/ 	.word	0x00000900
        /*0770*/ 	.word	0x000000ff
        /*0774*/ 	.word	0x000001a8
        /*0778*/ 	.short	0x0100
        /*077a*/ 	.byte	0x08
	.zero		1


	//   ....[107]....
        /*077c*/ 	.word	0x00000910
        /*0780*/ 	.word	0x000000ff
        /*0784*/ 	.word	0x00000368
        /*0788*/ 	.short	0x0100
        /*078a*/ 	.byte	0x08
	.zero		1


	//   ....[108]....
        /*078c*/ 	.word	0x00000920
        /*0790*/ 	.word	0x000000ff
        /*0794*/ 	.word	0x000001b0
        /*0798*/ 	.short	0x0100
        /*079a*/ 	.byte	0x08
	.zero		1


	//   ....[109]....
        /*079c*/ 	.word	0x00000930
        /*07a0*/ 	.word	0x000000ff
        /*07a4*/ 	.word	0x00000370
        /*07a8*/ 	.short	0x0100
        /*07aa*/ 	.byte	0x08
	.zero		1


	//   ....[110]....
        /*07ac*/ 	.word	0x00000940
        /*07b0*/ 	.word	0x000000ff
        /*07b4*/ 	.word	0x000001b8
        /*07b8*/ 	.short	0x0100
        /*07ba*/ 	.byte	0x08
	.zero		1


	//   ....[111]....
        /*07bc*/ 	.word	0x00000950
        /*07c0*/ 	.word	0x000000ff
        /*07c4*/ 	.word	0x00000378
        /*07c8*/ 	.short	0x0100
        /*07ca*/ 	.byte	0x08
	.zero		1


	//   ....[112]....
        /*07cc*/ 	.word	0x00000eb0
        /*07d0*/ 	.word	0x000000ff
        /*07d4*/ 	.word	0x000003b0
        /*07d8*/ 	.short	0x0100
        /*07da*/ 	.byte	0x08
	.zero		1


	//   ....[113]....
        /*07dc*/ 	.word	0x00000f50
        /*07e0*/ 	.word	0x000000ff
        /*07e4*/ 	.word	0x000003b8
        /*07e8*/ 	.short	0x0100
        /*07ea*/ 	.byte	0x08
	.zero		1


	//   ....[114]....
        /*07ec*/ 	.word	0x00000fb0
        /*07f0*/ 	.word	0x000000ff
        /*07f4*/ 	.word	0x00000390
        /*07f8*/ 	.short	0x0100
        /*07fa*/ 	.byte	0x09
	.zero		1


	//   ....[115]....
        /*07fc*/ 	.word	0x00000fc0
        /*0800*/ 	.word	0x000000ff
        /*0804*/ 	.word	0x00000398
        /*0808*/ 	.short	0x0100
        /*080a*/ 	.byte	0x09
	.zero		1


	//   ....[116]....
        /*080c*/ 	.word	0x00000fd0
        /*0810*/ 	.word	0x000000ff
        /*0814*/ 	.word	0x000003a0
        /*0818*/ 	.short	0x0100
        /*081a*/ 	.byte	0x09
	.zero		1


	//   ....[117]....
        /*081c*/ 	.word	0x00000fe0
        /*0820*/ 	.word	0x000000ff
        /*0824*/ 	.word	0x000003a8
        /*0828*/ 	.short	0x0100
        /*082a*/ 	.byte	0x09
	.zero		1


	//   ....[118]....
        /*082c*/ 	.word	0x00001ed0
        /*0830*/ 	.word	0x000000ff
        /*0834*/ 	.word	0xfffffff8
        /*0838*/ 	.short	0x010a
        /*083a*/ 	.byte	0x2b
	.zero		1


	//   ....[119]....
        /*083c*/ 	.word	0x00002090
        /*0840*/ 	.word	0x00000003
        /*0844*/ 	.word	0x00000000
        /*0848*/ 	.short	0x010a
        /*084a*/ 	.byte	0x3f
	.zero		1


	//   ....[120]....
        /*084c*/ 	.word	0x000020d0
        /*0850*/ 	.word	0x00000003
        /*0854*/ 	.word	0x00000000
        /*0858*/ 	.short	0x010a
        /*085a*/ 	.byte	0x3f
	.zero		1


	//   ....[121]....
        /*085c*/ 	.word	0x00002260
        /*0860*/ 	.word	0x000000ff
        /*0864*/ 	.word	0x00000000
        /*0868*/ 	.short	0x010a
        /*086a*/ 	.byte	0x04
	.zero		1


	//   ....[122]....
        /*086c*/ 	.word	0x000022a0
        /*0870*/ 	.word	0x000000ff
        /*0874*/ 	.word	0x00000000
        /*0878*/ 	.short	0x010a
        /*087a*/ 	.byte	0x04
	.zero		1


	//   ....[123]....
        /*087c*/ 	.word	0x00002390
        /*0880*/ 	.word	0x00000005
        /*0884*/ 	.word	0x00000000
        /*0888*/ 	.short	0x0101
        /*088a*/ 	.byte	0x3f
	.zero		1


	//   ....[124]....
        /*088c*/ 	.word	0x000024a0
        /*0890*/ 	.word	0x00000003
        /*0894*/ 	.word	0x00000000
        /*0898*/ 	.short	0x0101
        /*089a*/ 	.byte	0x2f
	.zero		1


	//   ....[125]....
        /*089c*/ 	.word	0x000025a0
        /*08a0*/ 	.word	0x00000003
        /*08a4*/ 	.word	0x00000000
        /*08a8*/ 	.short	0x0101
        /*08aa*/ 	.byte	0x3f
	.zero		1


	//   ....[126]....
        /*08ac*/ 	.word	0x00002620
        /*08b0*/ 	.word	0x000000ff
        /*08b4*/ 	.word	0x00000008
        /*08b8*/ 	.short	0x010a
        /*08ba*/ 	.byte	0x2b
	.zero		1


	//   ....[127]....
        /*08bc*/ 	.word	0x00004430
        /*08c0*/ 	.word	0x00000000
        /*08c4*/ 	.word	0x00000000
        /*08c8*/ 	.short	0x0101
        /*08ca*/ 	.byte	0x2f
	.zero		1


	//   ....[128]....
        /*08cc*/ 	.word	0x00004eb0
        /*08d0*/ 	.word	0x0000000b
        /*08d4*/ 	.word	0x000001c0
        /*08d8*/ 	.short	0x010a
        /*08da*/ 	.byte	0x3f
	.zero		1


	//   ....[129]....
        /*08dc*/ 	.word	0x00005290
        /*08e0*/ 	.word	0x00000004
        /*08e4*/ 	.word	0x000003b8
        /*08e8*/ 	.short	0x0101
        /*08ea*/ 	.byte	0x3f
	.zero		1


	//   ....[130]....
        /*08ec*/ 	.word	0x000059b0
        /*08f0*/ 	.word	0x00000007
        /*08f4*/ 	.word	0x00000000
        /*08f8*/ 	.short	0x010a
        /*08fa*/ 	.byte	0x3f
	.zero		1


	//   ....[131]....
        /*08fc*/ 	.word	0x00005a30
        /*0900*/ 	.word	0x00000006
        /*0904*/ 	.word	0x00000000
        /*0908*/ 	.short	0x010a
        /*090a*/ 	.byte	0x3f
	.zero		1


	//   ....[132]....
        /*090c*/ 	.word	0x00005ac0
        /*0910*/ 	.word	0x00000007
        /*0914*/ 	.word	0x00000000
        /*0918*/ 	.short	0x010a
        /*091a*/ 	.byte	0x3f
	.zero		1


	//   ....[133]....
        /*091c*/ 	.word	0x00005b50
        /*0920*/ 	.word	0x00000006
        /*0924*/ 	.word	0x00000000
        /*0928*/ 	.short	0x010a
        /*092a*/ 	.byte	0x3f
	.zero		1


	//   ....[134]....
        /*092c*/ 	.word	0x00005be0
        /*0930*/ 	.word	0x00000007
        /*0934*/ 	.word	0x00000000
        /*0938*/ 	.short	0x010a
        /*093a*/ 	.byte	0x3f
	.zero		1


	//   ....[135]....
        /*093c*/ 	.word	0x00005c70
        /*0940*/ 	.word	0x00000006
        /*0944*/ 	.word	0x00000000
        /*0948*/ 	.short	0x010a
        /*094a*/ 	.byte	0x3f
	.zero		1


	//   ....[136]....
        /*094c*/ 	.word	0x00005d00
        /*0950*/ 	.word	0x00000007
        /*0954*/ 	.word	0x00000000
        /*0958*/ 	.short	0x010a
        /*095a*/ 	.byte	0x3f
	.zero		1


	//   ....[137]....
        /*095c*/ 	.word	0x00005d90
        /*0960*/ 	.word	0x00000006
        /*0964*/ 	.word	0x00000000
        /*0968*/ 	.short	0x010a
        /*096a*/ 	.byte	0x3f
	.zero		1


	//   ....[138]....
        /*096c*/ 	.word	0x00005e20
        /*0970*/ 	.word	0x00000007
        /*0974*/ 	.word	0x00000000
        /*0978*/ 	.short	0x010a
        /*097a*/ 	.byte	0x3f
	.zero		1


	//   ....[139]....
        /*097c*/ 	.word	0x00005eb0
        /*0980*/ 	.word	0x00000006
        /*0984*/ 	.word	0x00000000
        /*0988*/ 	.short	0x010a
        /*098a*/ 	.byte	0x3f
	.zero		1


	//   ....[140]....
        /*098c*/ 	.word	0x00005f40
        /*0990*/ 	.word	0x00000007
        /*0994*/ 	.word	0x00000000
        /*0998*/ 	.short	0x010a
        /*099a*/ 	.byte	0x3f
	.zero		1


	//   ....[141]....
        /*099c*/ 	.word	0x00005fd0
        /*09a0*/ 	.word	0x00000006
        /*09a4*/ 	.word	0x00000000
        /*09a8*/ 	.short	0x010a
        /*09aa*/ 	.byte	0x3f
	.zero		1


	//   ....[142]....
        /*09ac*/ 	.word	0x00006060
        /*09b0*/ 	.word	0x00000007
        /*09b4*/ 	.word	0x00000000
        /*09b8*/ 	.short	0x010a
        /*09ba*/ 	.byte	0x3f
	.zero		1


	//   ....[143]....
        /*09bc*/ 	.word	0x000060f0
        /*09c0*/ 	.word	0x00000006
        /*09c4*/ 	.word	0x00000000
        /*09c8*/ 	.short	0x010a
        /*09ca*/ 	.byte	0x3f
	.zero		1


	//   ....[144]....
        /*09cc*/ 	.word	0x00006180
        /*09d0*/ 	.word	0x00000007
        /*09d4*/ 	.word	0x00000000
        /*09d8*/ 	.short	0x010a
        /*09da*/ 	.byte	0x3f
	.zero		1


	//   ....[145]....
        /*09dc*/ 	.word	0x00006210
        /*09e0*/ 	.word	0x00000006
        /*09e4*/ 	.word	0x00000000
        /*09e8*/ 	.short	0x010a
        /*09ea*/ 	.byte	0x3f
	.zero		1


	//   ....[146]....
        /*09ec*/ 	.word	0x000062a0
        /*09f0*/ 	.word	0x00000007
        /*09f4*/ 	.word	0x00000000
        /*09f8*/ 	.short	0x010a
        /*09fa*/ 	.byte	0x3f
	.zero		1


	//   ....[147]....
        /*09fc*/ 	.word	0x00006330
        /*0a00*/ 	.word	0x00000006
        /*0a04*/ 	.word	0x00000000
        /*0a08*/ 	.short	0x010a
        /*0a0a*/ 	.byte	0x3f
	.zero		1


	//   ....[148]....
        /*0a0c*/ 	.word	0x000063c0
        /*0a10*/ 	.word	0x00000007
        /*0a14*/ 	.word	0x00000000
        /*0a18*/ 	.short	0x010a
        /*0a1a*/ 	.byte	0x3f
	.zero		1


	//   ....[149]....
        /*0a1c*/ 	.word	0x00006450
        /*0a20*/ 	.word	0x00000006
        /*0a24*/ 	.word	0x00000000
        /*0a28*/ 	.short	0x010a
        /*0a2a*/ 	.byte	0x3f
	.zero		1


	//   ....[150]....
        /*0a2c*/ 	.word	0x000064e0
        /*0a30*/ 	.word	0x00000007
        /*0a34*/ 	.word	0x00000000
        /*0a38*/ 	.short	0x010a
        /*0a3a*/ 	.byte	0x3f
	.zero		1


	//   ....[151]....
        /*0a3c*/ 	.word	0x00006570
        /*0a40*/ 	.word	0x00000006
        /*0a44*/ 	.word	0x00000000
        /*0a48*/ 	.short	0x010a
        /*0a4a*/ 	.byte	0x3f
	.zero		1


	//   ....[152]....
        /*0a4c*/ 	.word	0x00006600
        /*0a50*/ 	.word	0x00000007
        /*0a54*/ 	.word	0x00000000
        /*0a58*/ 	.short	0x010a
        /*0a5a*/ 	.byte	0x3f
	.zero		1


	//   ....[153]....
        /*0a5c*/ 	.word	0x00006690
        /*0a60*/ 	.word	0x00000006
        /*0a64*/ 	.word	0x00000000
        /*0a68*/ 	.short	0x010a
        /*0a6a*/ 	.byte	0x3f
	.zero		1


	//   ....[154]....
        /*0a6c*/ 	.word	0x00006720
        /*0a70*/ 	.word	0x00000007
        /*0a74*/ 	.word	0x00000000
        /*0a78*/ 	.short	0x010a
        /*0a7a*/ 	.byte	0x3f
	.zero		1


	//   ....[155]....
        /*0a7c*/ 	.word	0x000067b0
        /*0a80*/ 	.word	0x00000006
        /*0a84*/ 	.word	0x00000000
        /*0a88*/ 	.short	0x010a
        /*0a8a*/ 	.byte	0x3f
	.zero		1


	//   ....[156]....
        /*0a8c*/ 	.word	0x00006840
        /*0a90*/ 	.word	0x00000007
        /*0a94*/ 	.word	0x00000000
        /*0a98*/ 	.short	0x010a
        /*0a9a*/ 	.byte	0x3f
	.zero		1


	//   ....[157]....
        /*0a9c*/ 	.word	0x000068d0
        /*0aa0*/ 	.word	0x00000006
        /*0aa4*/ 	.word	0x00000000
        /*0aa8*/ 	.short	0x010a
        /*0aaa*/ 	.byte	0x3f
	.zero		1


	//   ....[158]....
        /*0aac*/ 	.word	0x00006960
        /*0ab0*/ 	.word	0x00000007
        /*0ab4*/ 	.word	0x00000000
        /*0ab8*/ 	.short	0x010a
        /*0aba*/ 	.byte	0x3f
	.zero		1


	//   ....[159]....
        /*0abc*/ 	.word	0x000069f0
        /*0ac0*/ 	.word	0x00000006
        /*0ac4*/ 	.word	0x00000000
        /*0ac8*/ 	.short	0x010a
        /*0aca*/ 	.byte	0x3f
	.zero		1


	//   ....[160]....
        /*0acc*/ 	.word	0x00006a80
        /*0ad0*/ 	.word	0x00000007
        /*0ad4*/ 	.word	0x00000000
        /*0ad8*/ 	.short	0x010a
        /*0ada*/ 	.byte	0x3f
	.zero		1


	//   ....[161]....
        /*0adc*/ 	.word	0x00006b10
        /*0ae0*/ 	.word	0x00000006
        /*0ae4*/ 	.word	0x00000000
        /*0ae8*/ 	.short	0x010a
        /*0aea*/ 	.byte	0x3f
	.zero		1


	//   ....[162]....
        /*0aec*/ 	.word	0x00006ba0
        /*0af0*/ 	.word	0x00000007
        /*0af4*/ 	.word	0x00000000
        /*0af8*/ 	.short	0x010a
        /*0afa*/ 	.byte	0x3f
	.zero		1


	//   ....[163]....
        /*0afc*/ 	.word	0x00006c30
        /*0b00*/ 	.word	0x00000006
        /*0b04*/ 	.word	0x00000000
        /*0b08*/ 	.short	0x010a
        /*0b0a*/ 	.byte	0x3f
	.zero		1


	//   ....[164]....
        /*0b0c*/ 	.word	0x00006cc0
        /*0b10*/ 	.word	0x00000007
        /*0b14*/ 	.word	0x00000000
        /*0b18*/ 	.short	0x010a
        /*0b1a*/ 	.byte	0x3f
	.zero		1


	//   ....[165]....
        /*0b1c*/ 	.word	0x00006d50
        /*0b20*/ 	.word	0x00000006
        /*0b24*/ 	.word	0x00000000
        /*0b28*/ 	.short	0x010a
        /*0b2a*/ 	.byte	0x3f
	.zero		1


	//   ....[166]....
        /*0b2c*/ 	.word	0x00006de0
        /*0b30*/ 	.word	0x00000007
        /*0b34*/ 	.word	0x00000000
        /*0b38*/ 	.short	0x010a
        /*0b3a*/ 	.byte	0x3f
	.zero		1


	//   ....[167]....
        /*0b3c*/ 	.word	0x00006e70
        /*0b40*/ 	.word	0x00000006
        /*0b44*/ 	.word	0x00000000
        /*0b48*/ 	.short	0x010a
        /*0b4a*/ 	.byte	0x3f
	.zero		1


	//   ....[168]....
        /*0b4c*/ 	.word	0x00006f00
        /*0b50*/ 	.word	0x00000007
        /*0b54*/ 	.word	0x00000000
        /*0b58*/ 	.short	0x010a
        /*0b5a*/ 	.byte	0x3f
	.zero		1


	//   ....[169]....
        /*0b5c*/ 	.word	0x00006f90
        /*0b60*/ 	.word	0x00000006
        /*0b64*/ 	.word	0x00000000
        /*0b68*/ 	.short	0x010a
        /*0b6a*/ 	.byte	0x3f
	.zero		1


	//   ....[170]....
        /*0b6c*/ 	.word	0x00007020
        /*0b70*/ 	.word	0x00000007
        /*0b74*/ 	.word	0x00000000
        /*0b78*/ 	.short	0x010a
        /*0b7a*/ 	.byte	0x3f
	.zero		1


	//   ....[171]....
        /*0b7c*/ 	.word	0x000070b0
        /*0b80*/ 	.word	0x00000006
        /*0b84*/ 	.word	0x00000000
        /*0b88*/ 	.short	0x010a
        /*0b8a*/ 	.byte	0x3f
	.zero		1


	//   ....[172]....
        /*0b8c*/ 	.word	0x00007140
        /*0b90*/ 	.word	0x00000007
        /*0b94*/ 	.word	0x00000000
        /*0b98*/ 	.short	0x010a
        /*0b9a*/ 	.byte	0x3f
	.zero		1


	//   ....[173]....
        /*0b9c*/ 	.word	0x000071d0
        /*0ba0*/ 	.word	0x00000006
        /*0ba4*/ 	.word	0x00000000
        /*0ba8*/ 	.short	0x010a
        /*0baa*/ 	.byte	0x3f
	.zero		1


	//   ....[174]....
        /*0bac*/ 	.word	0x00007260
        /*0bb0*/ 	.word	0x00000007
        /*0bb4*/ 	.word	0x00000000
        /*0bb8*/ 	.short	0x010a
        /*0bba*/ 	.byte	0x3f
	.zero		1


	//   ....[175]....
        /*0bbc*/ 	.word	0x000072f0
        /*0bc0*/ 	.word	0x00000006
        /*0bc4*/ 	.word	0x00000000
        /*0bc8*/ 	.short	0x010a
        /*0bca*/ 	.byte	0x3f
	.zero		1


	//   ....[176]....
        /*0bcc*/ 	.word	0x00007380
        /*0bd0*/ 	.word	0x00000007
        /*0bd4*/ 	.word	0x00000000
        /*0bd8*/ 	.short	0x010a
        /*0bda*/ 	.byte	0x3f
	.zero		1


	//   ....[177]....
        /*0bdc*/ 	.word	0x00007410
        /*0be0*/ 	.word	0x00000006
        /*0be4*/ 	.word	0x00000000
        /*0be8*/ 	.short	0x010a
        /*0bea*/ 	.byte	0x3f
	.zero		1


	//   ....[178]....
        /*0bec*/ 	.word	0x000074a0
        /*0bf0*/ 	.word	0x00000007
        /*0bf4*/ 	.word	0x00000000
        /*0bf8*/ 	.short	0x010a
        /*0bfa*/ 	.byte	0x3f
	.zero		1


	//   ....[179]....
        /*0bfc*/ 	.word	0x00007530
        /*0c00*/ 	.word	0x00000006
        /*0c04*/ 	.word	0x00000000
        /*0c08*/ 	.short	0x010a
        /*0c0a*/ 	.byte	0x3f
	.zero		1


	//   ....[180]....
        /*0c0c*/ 	.word	0x000075c0
        /*0c10*/ 	.word	0x00000007
        /*0c14*/ 	.word	0x00000000
        /*0c18*/ 	.short	0x010a
        /*0c1a*/ 	.byte	0x3f
	.zero		1


	//   ....[181]....
        /*0c1c*/ 	.word	0x00007650
        /*0c20*/ 	.word	0x00000006
        /*0c24*/ 	.word	0x00000000
        /*0c28*/ 	.short	0x010a
        /*0c2a*/ 	.byte	0x3f
	.zero		1


	//   ....[182]....
        /*0c2c*/ 	.word	0x000076e0
        /*0c30*/ 	.word	0x00000007
        /*0c34*/ 	.word	0x00000000
        /*0c38*/ 	.short	0x010a
        /*0c3a*/ 	.byte	0x3f
	.zero		1


	//   ....[183]....
        /*0c3c*/ 	.word	0x00007770
        /*0c40*/ 	.word	0x00000006
        /*0c44*/ 	.word	0x00000000
        /*0c48*/ 	.short	0x010a
        /*0c4a*/ 	.byte	0x3f
	.zero		1


	//   ....[184]....
        /*0c4c*/ 	.word	0x00007800
        /*0c50*/ 	.word	0x00000007
        /*0c54*/ 	.word	0x00000000
        /*0c58*/ 	.short	0x010a
        /*0c5a*/ 	.byte	0x3f
	.zero		1


	//   ....[185]....
        /*0c5c*/ 	.word	0x00007890
        /*0c60*/ 	.word	0x00000005
        /*0c64*/ 	.word	0x00000000
        /*0c68*/ 	.short	0x010a
        /*0c6a*/ 	.byte	0x3f
	.zero		1


	//   ....[186]....
        /*0c6c*/ 	.word	0x00007900
        /*0c70*/ 	.word	0x00000003
        /*0c74*/ 	.word	0xfffffff8
        /*0c78*/ 	.short	0x010a
        /*0c7a*/ 	.byte	0x3f
	.zero		1


	//   ....[187]....
        /*0c7c*/ 	.word	0x00007950
        /*0c80*/ 	.word	0x00000003
        /*0c84*/ 	.word	0x00000000
        /*0c88*/ 	.short	0x010a
        /*0c8a*/ 	.byte	0x3f
	.zero		1


	//   ....[188]....
        /*0c8c*/ 	.word	0x000079b0
        /*0c90*/ 	.word	0x00000005
        /*0c94*/ 	.word	0x00000000
        /*0c98*/ 	.short	0x010a
        /*0c9a*/ 	.byte	0x3f
	.zero		1


	//   ....[189]....
        /*0c9c*/ 	.word	0x00007a10
        /*0ca0*/ 	.word	0x00000004
        /*0ca4*/ 	.word	0x00000008
        /*0ca8*/ 	.short	0x010a
        /*0caa*/ 	.byte	0x3f
	.zero		1


	//   ....[190]....
        /*0cac*/ 	.word	0x00007ae0
        /*0cb0*/ 	.word	0x0000000b
        /*0cb4*/ 	.word	0x000001c0
        /*0cb8*/ 	.short	0x010a
        /*0cba*/ 	.byte	0x3f
	.zero		1


	//   ....[191]....
        /*0cbc*/ 	.word	0x00007bb0
        /*0cc0*/ 	.word	0x00000007
        /*0cc4*/ 	.word	0x00000000
        /*0cc8*/ 	.short	0x010a
        /*0cca*/ 	.byte	0x3f
	.zero		1


	//   ....[192]....
        /*0ccc*/ 	.word	0x00007c00
        /*0cd0*/ 	.word	0x00000006
        /*0cd4*/ 	.word	0x00000000
        /*0cd8*/ 	.short	0x010a
        /*0cda*/ 	.byte	0x3f
	.zero		1


	//   ....[193]....
        /*0cdc*/ 	.word	0x00007c50
        /*0ce0*/ 	.word	0x00000007
        /*0ce4*/ 	.word	0x00000000
        /*0ce8*/ 	.short	0x010a
        /*0cea*/ 	.byte	0x3f
	.zero		1


	//   ....[194]....
        /*0cec*/ 	.word	0x00007ca0
        /*0cf0*/ 	.word	0x00000006
        /*0cf4*/ 	.word	0x00000000
        /*0cf8*/ 	.short	0x010a
        /*0cfa*/ 	.byte	0x3f
	.zero		1


	//   ....[195]....
        /*0cfc*/ 	.word	0x00007cf0
        /*0d00*/ 	.word	0x00000007
        /*0d04*/ 	.word	0x00000000
        /*0d08*/ 	.short	0x010a
        /*0d0a*/ 	.byte	0x3f
	.zero		1


	//   ....[196]....
        /*0d0c*/ 	.word	0x00007d40
        /*0d10*/ 	.word	0x00000006
        /*0d14*/ 	.word	0x00000000
        /*0d18*/ 	.short	0x010a
        /*0d1a*/ 	.byte	0x3f
	.zero		1


	//   ....[197]....
        /*0d1c*/ 	.word	0x00007d90
        /*0d20*/ 	.word	0x00000007
        /*0d24*/ 	.word	0x00000000
        /*0d28*/ 	.short	0x010a
        /*0d2a*/ 	.byte	0x3f
	.zero		1


	//   ....[198]....
        /*0d2c*/ 	.word	0x00007de0
        /*0d30*/ 	.word	0x00000006
        /*0d34*/ 	.word	0x00000000
        /*0d38*/ 	.short	0x010a
        /*0d3a*/ 	.byte	0x3f
	.zero		1


	//   ....[199]....
        /*0d3c*/ 	.word	0x00007e30
        /*0d40*/ 	.word	0x00000007
        /*0d44*/ 	.word	0x00000000
        /*0d48*/ 	.short	0x010a
        /*0d4a*/ 	.byte	0x3f
	.zero		1


	//   ....[200]....
        /*0d4c*/ 	.word	0x00007e80
        /*0d50*/ 	.word	0x00000006
        /*0d54*/ 	.word	0x00000000
        /*0d58*/ 	.short	0x010a
        /*0d5a*/ 	.byte	0x3f
	.zero		1


	//   ....[201]....
        /*0d5c*/ 	.word	0x00007ed0
        /*0d60*/ 	.word	0x00000007
        /*0d64*/ 	.word	0x00000000
        /*0d68*/ 	.short	0x010a
        /*0d6a*/ 	.byte	0x3f
	.zero		1


	//   ....[202]....
        /*0d6c*/ 	.word	0x00007f20
        /*0d70*/ 	.word	0x00000006
        /*0d74*/ 	.word	0x00000000
        /*0d78*/ 	.short	0x010a
        /*0d7a*/ 	.byte	0x3f
	.zero		1


	//   ....[203]....
        /*0d7c*/ 	.word	0x00007f70
        /*0d80*/ 	.word	0x00000007
        /*0d84*/ 	.word	0x00000000
        /*0d88*/ 	.short	0x010a
        /*0d8a*/ 	.byte	0x3f
	.zero		1


	//   ....[204]....
        /*0d8c*/ 	.word	0x00007fc0
        /*0d90*/ 	.word	0x00000006
        /*0d94*/ 	.word	0x00000000
        /*0d98*/ 	.short	0x010a
        /*0d9a*/ 	.byte	0x3f
	.zero		1


	//   ....[205]....
        /*0d9c*/ 	.word	0x00008010
        /*0da0*/ 	.word	0x00000007
        /*0da4*/ 	.word	0x00000000
        /*0da8*/ 	.short	0x010a
        /*0daa*/ 	.byte	0x3f
	.zero		1


	//   ....[206]....
        /*0dac*/ 	.word	0x00008060
        /*0db0*/ 	.word	0x00000006
        /*0db4*/ 	.word	0x00000000
        /*0db8*/ 	.short	0x010a
        /*0dba*/ 	.byte	0x3f
	.zero		1


	//   ....[207]....
        /*0dbc*/ 	.word	0x000080b0
        /*0dc0*/ 	.word	0x00000007
        /*0dc4*/ 	.word	0x00000000
        /*0dc8*/ 	.short	0x010a
        /*0dca*/ 	.byte	0x3f
	.zero		1


	//   ....[208]....
        /*0dcc*/ 	.word	0x00008100
        /*0dd0*/ 	.word	0x00000006
        /*0dd4*/ 	.word	0x00000000
        /*0dd8*/ 	.short	0x010a
        /*0dda*/ 	.byte	0x3f
	.zero		1


	//   ....[209]....
        /*0ddc*/ 	.word	0x00008150
        /*0de0*/ 	.word	0x00000007
        /*0de4*/ 	.word	0x00000000
        /*0de8*/ 	.short	0x010a
        /*0dea*/ 	.byte	0x3f
	.zero		1


	//   ....[210]....
        /*0dec*/ 	.word	0x000081a0
        /*0df0*/ 	.word	0x00000006
        /*0df4*/ 	.word	0x00000000
        /*0df8*/ 	.short	0x010a
        /*0dfa*/ 	.byte	0x3f
	.zero		1


	//   ....[211]....
        /*0dfc*/ 	.word	0x000081f0
        /*0e00*/ 	.word	0x00000007
        /*0e04*/ 	.word	0x00000000
        /*0e08*/ 	.short	0x010a
        /*0e0a*/ 	.byte	0x3f
	.zero		1


	//   ....[212]....
        /*0e0c*/ 	.word	0x00008240
        /*0e10*/ 	.word	0x00000006
        /*0e14*/ 	.word	0x00000000
        /*0e18*/ 	.short	0x010a
        /*0e1a*/ 	.byte	0x3f
	.zero		1


	//   ....[213]....
        /*0e1c*/ 	.word	0x00008290
        /*0e20*/ 	.word	0x00000007
        /*0e24*/ 	.word	0x00000000
        /*0e28*/ 	.short	0x010a
        /*0e2a*/ 	.byte	0x3f
	.zero		1


	//   ....[214]....
        /*0e2c*/ 	.word	0x000082e0
        /*0e30*/ 	.word	0x00000006
        /*0e34*/ 	.word	0x00000000
        /*0e38*/ 	.short	0x010a
        /*0e3a*/ 	.byte	0x3f
	.zero		1


	//   ....[215]....
        /*0e3c*/ 	.word	0x00008330
        /*0e40*/ 	.word	0x00000007
        /*0e44*/ 	.word	0x00000000
        /*0e48*/ 	.short	0x010a
        /*0e4a*/ 	.byte	0x3f
	.zero		1


	//   ....[216]....
        /*0e4c*/ 	.word	0x00008380
        /*0e50*/ 	.word	0x00000006
        /*0e54*/ 	.word	0x00000000
        /*0e58*/ 	.short	0x010a
        /*0e5a*/ 	.byte	0x3f
	.zero		1


	//   ....[217]....
        /*0e5c*/ 	.word	0x000083d0
        /*0e60*/ 	.word	0x00000007
        /*0e64*/ 	.word	0x00000000
        /*0e68*/ 	.short	0x010a
        /*0e6a*/ 	.byte	0x3f
	.zero		1


	//   ....[218]....
        /*0e6c*/ 	.word	0x00008420
        /*0e70*/ 	.word	0x00000006
        /*0e74*/ 	.word	0x00000000
        /*0e78*/ 	.short	0x010a
        /*0e7a*/ 	.byte	0x3f
	.zero		1


	//   ....[219]....
        /*0e7c*/ 	.word	0x00008470
        /*0e80*/ 	.word	0x00000007
        /*0e84*/ 	.word	0x00000000
        /*0e88*/ 	.short	0x010a
        /*0e8a*/ 	.byte	0x3f
	.zero		1


	//   ....[220]....
        /*0e8c*/ 	.word	0x000084c0
        /*0e90*/ 	.word	0x00000006
        /*0e94*/ 	.word	0x00000000
        /*0e98*/ 	.short	0x010a
        /*0e9a*/ 	.byte	0x3f
	.zero		1


	//   ....[221]....
        /*0e9c*/ 	.word	0x00008510
        /*0ea0*/ 	.word	0x00000007
        /*0ea4*/ 	.word	0x00000000
        /*0ea8*/ 	.short	0x010a
        /*0eaa*/ 	.byte	0x3f
	.zero		1


	//   ....[222]....
        /*0eac*/ 	.word	0x00008560
        /*0eb0*/ 	.word	0x00000006
        /*0eb4*/ 	.word	0x00000000
        /*0eb8*/ 	.short	0x010a
        /*0eba*/ 	.byte	0x3f
	.zero		1


	//   ....[223]....
        /*0ebc*/ 	.word	0x000085b0
        /*0ec0*/ 	.word	0x00000007
        /*0ec4*/ 	.word	0x00000000
        /*0ec8*/ 	.short	0x010a
        /*0eca*/ 	.byte	0x3f
	.zero		1


	//   ....[224]....
        /*0ecc*/ 	.word	0x00008600
        /*0ed0*/ 	.word	0x00000006
        /*0ed4*/ 	.word	0x00000000
        /*0ed8*/ 	.short	0x010a
        /*0eda*/ 	.byte	0x3f
	.zero		1


	//   ....[225]....
        /*0edc*/ 	.word	0x00008650
        /*0ee0*/ 	.word	0x00000007
        /*0ee4*/ 	.word	0x00000000
        /*0ee8*/ 	.short	0x010a
        /*0eea*/ 	.byte	0x3f
	.zero		1


	//   ....[226]....
        /*0eec*/ 	.word	0x000086a0
        /*0ef0*/ 	.word	0x00000006
        /*0ef4*/ 	.word	0x00000000
        /*0ef8*/ 	.short	0x010a
        /*0efa*/ 	.byte	0x3f
	.zero		1


	//   ....[227]....
        /*0efc*/ 	.word	0x000086f0
        /*0f00*/ 	.word	0x00000007
        /*0f04*/ 	.word	0x00000000
        /*0f08*/ 	.short	0x010a
        /*0f0a*/ 	.byte	0x3f
	.zero		1


	//   ....[228]....
        /*0f0c*/ 	.word	0x00008740
        /*0f10*/ 	.word	0x00000006
        /*0f14*/ 	.word	0x00000000
        /*0f18*/ 	.short	0x010a
        /*0f1a*/ 	.byte	0x3f
	.zero		1


	//   ....[229]....
        /*0f1c*/ 	.word	0x00008790
        /*0f20*/ 	.word	0x00000007
        /*0f24*/ 	.word	0x00000000
        /*0f28*/ 	.short	0x010a
        /*0f2a*/ 	.byte	0x3f
	.zero		1


	//   ....[230]....
        /*0f2c*/ 	.word	0x000087e0
        /*0f30*/ 	.word	0x00000006
        /*0f34*/ 	.word	0x00000000
        /*0f38*/ 	.short	0x010a
        /*0f3a*/ 	.byte	0x3f
	.zero		1


	//   ....[231]....
        /*0f3c*/ 	.word	0x00008830
        /*0f40*/ 	.word	0x00000007
        /*0f44*/ 	.word	0x00000000
        /*0f48*/ 	.short	0x010a
        /*0f4a*/ 	.byte	0x3f
	.zero		1


	//   ....[232]....
        /*0f4c*/ 	.word	0x00008880
        /*0f50*/ 	.word	0x00000006
        /*0f54*/ 	.word	0x00000000
        /*0f58*/ 	.short	0x010a
        /*0f5a*/ 	.byte	0x3f
	.zero		1


	//   ....[233]....
        /*0f5c*/ 	.word	0x000088d0
        /*0f60*/ 	.word	0x00000007
        /*0f64*/ 	.word	0x00000000
        /*0f68*/ 	.short	0x010a
        /*0f6a*/ 	.byte	0x3f
	.zero		1


	//   ....[234]....
        /*0f6c*/ 	.word	0x00008920
        /*0f70*/ 	.word	0x00000006
        /*0f74*/ 	.word	0x00000000
        /*0f78*/ 	.short	0x010a
        /*0f7a*/ 	.byte	0x3f
	.zero		1


	//   ....[235]....
        /*0f7c*/ 	.word	0x00008970
        /*0f80*/ 	.word	0x00000007
        /*0f84*/ 	.word	0x00000000
        /*0f88*/ 	.short	0x010a
        /*0f8a*/ 	.byte	0x3f
	.zero		1


	//   ....[236]....
        /*0f8c*/ 	.word	0x000089c0
        /*0f90*/ 	.word	0x00000006
        /*0f94*/ 	.word	0x00000000
        /*0f98*/ 	.short	0x010a
        /*0f9a*/ 	.byte	0x3f
	.zero		1


	//   ....[237]....
        /*0f9c*/ 	.word	0x00008a10
        /*0fa0*/ 	.word	0x00000007
        /*0fa4*/ 	.word	0x00000000
        /*0fa8*/ 	.short	0x010a
        /*0faa*/ 	.byte	0x3f
	.zero		1


	//   ....[238]....
        /*0fac*/ 	.word	0x00008a60
        /*0fb0*/ 	.word	0x00000006
        /*0fb4*/ 	.word	0x00000000
        /*0fb8*/ 	.short	0x010a
        /*0fba*/ 	.byte	0x3f
	.zero		1


	//   ....[239]....
        /*0fbc*/ 	.word	0x00008ab0
        /*0fc0*/ 	.word	0x00000007
        /*0fc4*/ 	.word	0x00000000
        /*0fc8*/ 	.short	0x010a
        /*0fca*/ 	.byte	0x3f
	.zero		1


	//   ....[240]....
        /*0fcc*/ 	.word	0x00008b00
        /*0fd0*/ 	.word	0x00000006
        /*0fd4*/ 	.word	0x00000000
        /*0fd8*/ 	.short	0x010a
        /*0fda*/ 	.byte	0x3f
	.zero		1


	//   ....[241]....
        /*0fdc*/ 	.word	0x00008b50
        /*0fe0*/ 	.word	0x00000007
        /*0fe4*/ 	.word	0x00000000
        /*0fe8*/ 	.short	0x010a
        /*0fea*/ 	.byte	0x3f
	.zero		1


	//   ....[242]....
        /*0fec*/ 	.word	0x00008ba0
        /*0ff0*/ 	.word	0x00000006
        /*0ff4*/ 	.word	0x00000000
        /*0ff8*/ 	.short	0x010a
        /*0ffa*/ 	.byte	0x3f
	.zero		1


	//   ....[243]....
        /*0ffc*/ 	.word	0x00008bf0
        /*1000*/ 	.word	0x00000007
        /*1004*/ 	.word	0x00000000
        /*1008*/ 	.short	0x010a
        /*100a*/ 	.byte	0x3f
	.zero		1


	//   ....[244]....
        /*100c*/ 	.word	0x00008c40
        /*1010*/ 	.word	0x00000006
        /*1014*/ 	.word	0x00000000
        /*1018*/ 	.short	0x010a
        /*101a*/ 	.byte	0x3f
	.zero		1


	//   ....[245]....
        /*101c*/ 	.word	0x00008c90
        /*1020*/ 	.word	0x00000007
        /*1024*/ 	.word	0x00000000
        /*1028*/ 	.short	0x010a
        /*102a*/ 	.byte	0x3f
	.zero		1


	//----- nvinfo : EIATTR_NUM_MBARRIERS
	.align		4
.L_37:
        /*102c*/ 	.byte	0x03, 0x38
        /*102e*/ 	.short	0x0076


	//----- nvinfo : EIATTR_EXIT_INSTR_OFFSETS
	.align		4
        /*1030*/ 	.byte	0x04, 0x1c
        /*1032*/ 	.short	(.L_39 - .L_38)


	//   ....[0]....
.L_38:
        /*1034*/ 	.word	0x00001ac0


	//   ....[1]....
        /*1038*/ 	.word	0x00001b20


	//   ....[2]....
        /*103c*/ 	.word	0x00004a50


	//   ....[3]....
        /*1040*/ 	.word	0x00004a80


	//   ....[4]....
        /*1044*/ 	.word	0x000078e0


	//----- nvinfo : EIATTR_MAX_THREADS
	.align		4
.L_39:
        /*1048*/ 	.byte	0x04, 0x05
        /*104a*/ 	.short	(.L_41 - .L_40)
.L_40:
        /*104c*/ 	.word	0x00000180
        /*1050*/ 	.word	0x00000001
        /*1054*/ 	.word	0x00000001


	//----- nvinfo : EIATTR_CRS_STACK_SIZE
	.align		4
.L_41:
        /*1058*/ 	.byte	0x04, 0x1e
        /*105a*/ 	.short	(.L_43 - .L_42)
.L_42:
        /*105c*/ 	.word	0x00000000


	//----- nvinfo : EIATTR_CBANK_PARAM_SIZE
	.align		4
.L_43:
        /*1060*/ 	.byte	0x03, 0x19
        /*1062*/ 	.short	0x0470


	//----- nvinfo : EIATTR_PARAM_CBANK
	.align		4
        /*1064*/ 	.byte	0x04, 0x0a
        /*1066*/ 	.short	(.L_45 - .L_44)
	.align		4
.L_44:
        /*1068*/ 	.word	index@(.nv.constant0._ZN7cutlass13device_kernelINS_4gemm6kernel13GemmUniversalIN4cute5tupleIJiiiiEEENS1_10collective13CollectiveMmaINS1_34MainloopSm90TmaGmmaWarpSpecializedILi56ENS5_IJNS4_1CILi4EEENSA_ILi2EEENSA_ILi1EEEEEENS1_32KernelTmaWarpSpecializedPingpongEEENS5_IJNSA_ILi64EEESH_NSA_ILi32EEEEEEaNS5_IJlSD_lEEEaSK_NS4_8TiledMMAINS4_8MMA_AtomIJNS4_4SM904GMMA26MMA_64x64x32_S32S8S8_SS_TNEEEENS4_6LayoutINS5_IJSD_SD_SD_EEENS5_IJNSA_ILi0EEEST_ST_EEEEENS5_IJNS4_10UnderscoreESW_SW_EEEEENS4_23SM90_TMA_LOAD_MULTICASTENS4_14ComposedLayoutINS4_7SwizzleILi1ELi4ELi3EEENS4_18smem_ptr_flag_bitsILi8EEENSR_INS5_IJNSA_ILi8EEESI_EEENS5_IJSI_SD_EEEEEEEvNS4_8identityESZ_S19_vS1A_EENS_8epilogue10collective6detail29Sm90TmaWarpSpecializedAdapterINS1D_15DefaultEpilogueIaSK_SK_NS1C_6thread17LinearCombinationIaLi1EiiLNS1H_9ScaleType4KindE0ELNS_15FloatRoundStyleE2EaEENS1_15EpilogueDefaultEEEEEvvEEEEvNT_6ParamsE)
        /*106c*/ 	.short	0x0210
        /*106e*/ 	.short	0x0470


	//----- nvinfo : EIATTR_SW_WAR
	.align		4
.L_45:
        /*1070*/ 	.byte	0x04, 0x36
        /*1072*/ 	.short	(.L_47 - .L_46)
.L_46:
        /*1074*/ 	.word	0x00000008
.L_47:


//--------------------- .nv.callgraph             --------------------------
	.section	.nv.callgraph,"",@"SHT_CUDA_CALLGRAPH"
	.align	4
	.sectionentsize	8
	.align		4
        /*0000*/ 	.word	0x00000000
	.align		4
        /*0004*/ 	.word	0xffffffff
	.align		4
        /*0008*/ 	.word	index@(_ZN7cutlass13device_kernelINS_4gemm6kernel13GemmUniversalIN4cute5tupleIJiiiiEEENS1_10collective13CollectiveMmaINS1_34MainloopSm90TmaGmmaWarpSpecializedILi56ENS5_IJNS4_1CILi4EEENSA_ILi2EEENSA_ILi1EEEEEENS1_32KernelTmaWarpSpecializedPingpongEEENS5_IJNSA_ILi64EEESH_NSA_ILi32EEEEEEaNS5_IJlSD_lEEEaSK_NS4_8TiledMMAINS4_8MMA_AtomIJNS4_4SM904GMMA26MMA_64x64x32_S32S8S8_SS_TNEEEENS4_6LayoutINS5_IJSD_SD_SD_EEENS5_IJNSA_ILi0EEEST_ST_EEEEENS5_IJNS4_10UnderscoreESW_SW_EEEEENS4_23SM90_TMA_LOAD_MULTICASTENS4_14ComposedLayoutINS4_7SwizzleILi1ELi4ELi3EEENS4_18smem_ptr_flag_bitsILi8EEENSR_INS5_IJNSA_ILi8EEESI_EEENS5_IJSI_SD_EEEEEEEvNS4_8identityESZ_S19_vS1A_EENS_8epilogue10collective6detail29Sm90TmaWarpSpecializedAdapterINS1D_15DefaultEpilogueIaSK_SK_NS1C_6thread17LinearCombinationIaLi1EiiLNS1H_9ScaleType4KindE0ELNS_15FloatRoundStyleE2EaEENS1_15EpilogueDefaultEEEEEvvEEEEvNT_6ParamsE)
	.align		4
        /*000c*/ 	.word	index@(__assertfail)
	.align		4
        /*0010*/ 	.word	0x00000000
	.align		4
        /*0014*/ 	.word	0xfffffffe
	.align		4
        /*0018*/ 	.word	0x00000000
	.align		4
        /*001c*/ 	.word	0xfffffffd
	.align		4
        /*0020*/ 	.word	0x00000000
	.align		4
        /*0024*/ 	.word	0xfffffffc


//--------------------- .nv.constant4             --------------------------
	.section	.nv.constant4,"a",@progbits
	.align	8
	.align		8
.nv.constant4:
        /*0000*/ 	.dword	__assertfail
	.align		8
        /*0008*/ 	.dword	__unnamed_1
	.align		8
        /*0010*/ 	.dword	_ZN40_INTERNAL_4bbac003_4_k_cu_bbed8fa5_169854cuda3std3__45__cpo5beginE
	.align		8
        /*0018*/ 	.dword	_ZN40_INTERNAL_4bbac003_4_k_cu_bbed8fa5_169854cuda3std3__45__cpo3endE
	.align		8
        /*0020*/ 	.dword	_ZN40_INTERNAL_4bbac003_4_k_cu_bbed8fa5_169854cuda3std3__45__cpo6cbeginE
	.align		8
        /*0028*/ 	.dword	_ZN40_INTERNAL_4bbac003_4_k_cu_bbed8fa5_169854cuda3std3__45__cpo4cendE
	.align		8
        /*0030*/ 	.dword	_ZN40_INTERNAL_4bbac003_4_k_cu_bbed8fa5_169854cuda3std3__442_GLOBAL__N__4bbac003_4_k_cu_bbed8fa5_169856ignoreE
	.align		8
        /*0038*/ 	.dword	_ZN40_INTERNAL_4bbac003_4_k_cu_bbed8fa5_169854cuda3std3__419piecewise_constructE
	.align		8
        /*0040*/ 	.dword	_ZN40_INTERNAL_4bbac003_4_k_cu_bbed8fa5_169854cuda3std3__48in_placeE
	.align		8
        /*0048*/ 	.dword	_ZN40_INTERNAL_4bbac003_4_k_cu_bbed8fa5_169854cuda3std6ranges3__45__cpo4swapE
	.align		8
        /*0050*/ 	.dword	_ZN40_INTERNAL_4bbac003_4_k_cu_bbed8fa5_169854cuda3std6ranges3__45__cpo9iter_moveE
	.align		8
        /*0058*/ 	.dword	_ZN40_INTERNAL_4bbac003_4_k_cu_bbed8fa5_169854cute7productE
	.align		8
        /*0060*/ 	.dword	_ZN40_INTERNAL_4bbac003_4_k_cu_bbed8fa5_169854cute1_E
	.align		8
        /*0068*/ 	.dword	$str$22
	.align		8
        /*0070*/ 	.dword	$str$23


//--------------------- .text._ZN7cutlass13device_kernelINS_4gemm6kernel13GemmUniversalIN4cute5tupleIJiiiiEEENS1_10collective13CollectiveMmaINS1_34MainloopSm90TmaGmmaWarpSpecializedILi56ENS5_IJNS4_1CILi4EEENSA_ILi2EEENSA_ILi1EEEEEENS1_32KernelTmaWarpSpecializedPingpongEEENS5_IJNSA_ILi64EEESH_NSA_ILi32EEEEEEaNS5_IJlSD_lEEEaSK_NS4_8TiledMMAINS4_8MMA_AtomIJNS4_4SM904GMMA26MMA_64x64x32_S32S8S8_SS_TNEEEENS4_6LayoutINS5_IJSD_SD_SD_EEENS5_IJNSA_ILi0EEEST_ST_EEEEENS5_IJNS4_10UnderscoreESW_SW_EEEEENS4_23SM90_TMA_LOAD_MULTICASTENS4_14ComposedLayoutINS4_7SwizzleILi1ELi4ELi3EEENS4_18smem_ptr_flag_bitsILi8EEENSR_INS5_IJNSA_ILi8EEESI_EEENS5_IJSI_SD_EEEEEEEvNS4_8identityESZ_S19_vS1A_EENS_8epilogue10collective6detail29Sm90TmaWarpSpecializedAdapterINS1D_15DefaultEpilogueIaSK_SK_NS1C_6thread17LinearCombinationIaLi1EiiLNS1H_9ScaleType4KindE0ELNS_15FloatRoundStyleE2EaEENS1_15EpilogueDefaultEEEEEvvEEEEvNT_6ParamsE --------------------------
	.section	.text._ZN7cutlass13device_kernelINS_4gemm6kernel13GemmUniversalIN4cute5tupleIJiiiiEEENS1_10collective13CollectiveMmaINS1_34MainloopSm90TmaGmmaWarpSpecializedILi56ENS5_IJNS4_1CILi4EEENSA_ILi2EEENSA_ILi1EEEEEENS1_32KernelTmaWarpSpecializedPingpongEEENS5_IJNSA_ILi64EEESH_NSA_ILi32EEEEEEaNS5_IJlSD_lEEEaSK_NS4_8TiledMMAINS4_8MMA_AtomIJNS4_4SM904GMMA26MMA_64x64x32_S32S8S8_SS_TNEEEENS4_6LayoutINS5_IJSD_SD_SD_EEENS5_IJNSA_ILi0EEEST_ST_EEEEENS5_IJNS4_10UnderscoreESW_SW_EEEEENS4_23SM90_TMA_LOAD_MULTICASTENS4_14ComposedLayoutINS4_7SwizzleILi1ELi4ELi3EEENS4_18smem_ptr_flag_bitsILi8EEENSR_INS5_IJNSA_ILi8EEESI_EEENS5_IJSI_SD_EEEEEEEvNS4_8identityESZ_S19_vS1A_EENS_8epilogue10collective6detail29Sm90TmaWarpSpecializedAdapterINS1D_15DefaultEpilogueIaSK_SK_NS1C_6thread17LinearCombinationIaLi1EiiLNS1H_9ScaleType4KindE0ELNS_15FloatRoundStyleE2EaEENS1_15EpilogueDefaultEEEEEvvEEEEvNT_6ParamsE,"ax",@progbits
	.align	128
.text._ZN7cutlass13device_kernelINS_4gemm6kernel13GemmUniversalIN4cute5tupleIJiiiiEEENS1_10collective13CollectiveMmaINS1_34MainloopSm90TmaGmmaWarpSpecializedILi56ENS5_IJNS4_1CILi4EEENSA_ILi2EEENSA_ILi1EEEEEENS1_32KernelTmaWarpSpecializedPingpongEEENS5_IJNSA_ILi64EEESH_NSA_ILi32EEEEEEaNS5_IJlSD_lEEEaSK_NS4_8TiledMMAINS4_8MMA_AtomIJNS4_4SM904GMMA26MMA_64x64x32_S32S8S8_SS_TNEEEENS4_6LayoutINS5_IJSD_SD_SD_EEENS5_IJNSA_ILi0EEEST_ST_EEEEENS5_IJNS4_10UnderscoreESW_SW_EEEEENS4_23SM90_TMA_LOAD_MULTICASTENS4_14ComposedLayoutINS4_7SwizzleILi1ELi4ELi3EEENS4_18smem_ptr_flag_bitsILi8EEENSR_INS5_IJNSA_ILi8EEESI_EEENS5_IJSI_SD_EEEEEEEvNS4_8identityESZ_S19_vS1A_EENS_8epilogue10collective6detail29Sm90TmaWarpSpecializedAdapterINS1D_15DefaultEpilogueIaSK_SK_NS1C_6thread17LinearCombinationIaLi1EiiLNS1H_9ScaleType4KindE0ELNS_15FloatRoundStyleE2EaEENS1_15EpilogueDefaultEEEEEvvEEEEvNT_6ParamsE:
        .type           _ZN7cutlass13device_kernelINS_4gemm6kernel13GemmUniversalIN4cute5tupleIJiiiiEEENS1_10collective13CollectiveMmaINS1_34MainloopSm90TmaGmmaWarpSpecializedILi56ENS5_IJNS4_1CILi4EEENSA_ILi2EEENSA_ILi1EEEEEENS1_32KernelTmaWarpSpecializedPingpongEEENS5_IJNSA_ILi64EEESH_NSA_ILi32EEEEEEaNS5_IJlSD_lEEEaSK_NS4_8TiledMMAINS4_8MMA_AtomIJNS4_4SM904GMMA26MMA_64x64x32_S32S8S8_SS_TNEEEENS4_6LayoutINS5_IJSD_SD_SD_EEENS5_IJNSA_ILi0EEEST_ST_EEEEENS5_IJNS4_10UnderscoreESW_SW_EEEEENS4_23SM90_TMA_LOAD_MULTICASTENS4_14ComposedLayoutINS4_7SwizzleILi1ELi4ELi3EEENS4_18smem_ptr_flag_bitsILi8EEENSR_INS5_IJNSA_ILi8EEESI_EEENS5_IJSI_SD_EEEEEEEvNS4_8identityESZ_S19_vS1A_EENS_8epilogue10collective6detail29Sm90TmaWarpSpecializedAdapterINS1D_15DefaultEpilogueIaSK_SK_NS1C_6thread17LinearCombinationIaLi1EiiLNS1H_9ScaleType4KindE0ELNS_15FloatRoundStyleE2EaEENS1_15EpilogueDefaultEEEEEvvEEEEvNT_6ParamsE,@function
        .size           _ZN7cutlass13device_kernelINS_4gemm6kernel13GemmUniversalIN4cute5tupleIJiiiiEEENS1_10collective13CollectiveMmaINS1_34MainloopSm90TmaGmmaWarpSpecializedILi56ENS5_IJNS4_1CILi4EEENSA_ILi2EEENSA_ILi1EEEEEENS1_32KernelTmaWarpSpecializedPingpongEEENS5_IJNSA_ILi64EEESH_NSA_ILi32EEEEEEaNS5_IJlSD_lEEEaSK_NS4_8TiledMMAINS4_8MMA_AtomIJNS4_4SM904GMMA26MMA_64x64x32_S32S8S8_SS_TNEEEENS4_6LayoutINS5_IJSD_SD_SD_EEENS5_IJNSA_ILi0EEEST_ST_EEEEENS5_IJNS4_10UnderscoreESW_SW_EEEEENS4_23SM90_TMA_LOAD_MULTICASTENS4_14ComposedLayoutINS4_7SwizzleILi1ELi4ELi3EEENS4_18smem_ptr_flag_bitsILi8EEENSR_INS5_IJNSA_ILi8EEESI_EEENS5_IJSI_SD_EEEEEEEvNS4_8identityESZ_S19_vS1A_EENS_8epilogue10collective6detail29Sm90TmaWarpSpecializedAdapterINS1D_15DefaultEpilogueIaSK_SK_NS1C_6thread17LinearCombinationIaLi1EiiLNS1H_9ScaleType4KindE0ELNS_15FloatRoundStyleE2EaEENS1_15EpilogueDefaultEEEEEvvEEEEvNT_6ParamsE,(.L_x_246 - _ZN7cutlass13device_kernelINS_4gemm6kernel13GemmUniversalIN4cute5tupleIJiiiiEEENS1_10collective13CollectiveMmaINS1_34MainloopSm90TmaGmmaWarpSpecializedILi56ENS5_IJNS4_1CILi4EEENSA_ILi2EEENSA_ILi1EEEEEENS1_32KernelTmaWarpSpecializedPingpongEEENS5_IJNSA_ILi64EEESH_NSA_ILi32EEEEEEaNS5_IJlSD_lEEEaSK_NS4_8TiledMMAINS4_8MMA_AtomIJNS4_4SM904GMMA26MMA_64x64x32_S32S8S8_SS_TNEEEENS4_6LayoutINS5_IJSD_SD_SD_EEENS5_IJNSA_ILi0EEEST_ST_EEEEENS5_IJNS4_10UnderscoreESW_SW_EEEEENS4_23SM90_TMA_LOAD_MULTICASTENS4_14ComposedLayoutINS4_7SwizzleILi1ELi4ELi3EEENS4_18smem_ptr_flag_bitsILi8EEENSR_INS5_IJNSA_ILi8EEESI_EEENS5_IJSI_SD_EEEEEEEvNS4_8identityESZ_S19_vS1A_EENS_8epilogue10collective6detail29Sm90TmaWarpSpecializedAdapterINS1D_15DefaultEpilogueIaSK_SK_NS1C_6thread17LinearCombinationIaLi1EiiLNS1H_9ScaleType4KindE0ELNS_15FloatRoundStyleE2EaEENS1_15EpilogueDefaultEEEEEvvEEEEvNT_6ParamsE)
        .other          _ZN7cutlass13device_kernelINS_4gemm6kernel13GemmUniversalIN4cute5tupleIJiiiiEEENS1_10collective13CollectiveMmaINS1_34MainloopSm90TmaGmmaWarpSpecializedILi56ENS5_IJNS4_1CILi4EEENSA_ILi2EEENSA_ILi1EEEEEENS1_32KernelTmaWarpSpecializedPingpongEEENS5_IJNSA_ILi64EEESH_NSA_ILi32EEEEEEaNS5_IJlSD_lEEEaSK_NS4_8TiledMMAINS4_8MMA_AtomIJNS4_4SM904GMMA26MMA_64x64x32_S32S8S8_SS_TNEEEENS4_6LayoutINS5_IJSD_SD_SD_EEENS5_IJNSA_ILi0EEEST_ST_EEEEENS5_IJNS4_10UnderscoreESW_SW_EEEEENS4_23SM90_TMA_LOAD_MULTICASTENS4_14ComposedLayoutINS4_7SwizzleILi1ELi4ELi3EEENS4_18smem_ptr_flag_bitsILi8EEENSR_INS5_IJNSA_ILi8EEESI_EEENS5_IJSI_SD_EEEEEEEvNS4_8identityESZ_S19_vS1A_EENS_8epilogue10collective6detail29Sm90TmaWarpSpecializedAdapterINS1D_15DefaultEpilogueIaSK_SK_NS1C_6thread17LinearCombinationIaLi1EiiLNS1H_9ScaleType4KindE0ELNS_15FloatRoundStyleE2EaEENS1_15EpilogueDefaultEEEEEvvEEEEvNT_6ParamsE,@"STO_CUDA_ENTRY STV_DEFAULT"
_ZN7cutlass13device_kernelINS_4gemm6kernel13GemmUniversalIN4cute5tupleIJiiiiEEENS1_10collective13CollectiveMmaINS1_34MainloopSm90TmaGmmaWarpSpecializedILi56ENS5_IJNS4_1CILi4EEENSA_ILi2EEENSA_ILi1EEEEEENS1_32KernelTmaWarpSpecializedPingpongEEENS5_IJNSA_ILi64EEESH_NSA_ILi32EEEEEEaNS5_IJlSD_lEEEaSK_NS4_8TiledMMAINS4_8MMA_AtomIJNS4_4SM904GMMA26MMA_64x64x32_S32S8S8_SS_TNEEEENS4_6LayoutINS5_IJSD_SD_SD_EEENS5_IJNSA_ILi0EEEST_ST_EEEEENS5_IJNS4_10UnderscoreESW_SW_EEEEENS4_23SM90_TMA_LOAD_MULTICASTENS4_14ComposedLayoutINS4_7SwizzleILi1ELi4ELi3EEENS4_18smem_ptr_flag_bitsILi8EEENSR_INS5_IJNSA_ILi8EEESI_EEENS5_IJSI_SD_EEEEEEEvNS4_8identityESZ_S19_vS1A_EENS_8epilogue10collective6detail29Sm90TmaWarpSpecializedAdapterINS1D_15DefaultEpilogueIaSK_SK_NS1C_6thread17LinearCombinationIaLi1EiiLNS1H_9ScaleType4KindE0ELNS_15FloatRoundStyleE2EaEENS1_15EpilogueDefaultEEEEEvvEEEEvNT_6ParamsE:
[----:B------:R-:W0:Y:S02]  /*0000*/  LDC R1, c[0x0][0x28] ;  /* 0x00000a00ff017b82 */ /* 0x000e240000000800 */
[----:B0-----:R-:W-:Y:S01]  /*0010*/  VIADD R1, R1, 0xfffffff8 ;  /* 0xfffffff801017836 */ /* 0x001fe20000000000 */
[----:B------:R-:W0:Y:S01]  /*0020*/  S2R R4, SR_TID.X ;  /* 0x0000000000047919 */ /* 0x000e220000002100 */
[----:B------:R-:W-:Y:S01]  /*0030*/  ELECT P0, URZ, PT ;  /* 0x00000000003f782f */ /* 0x000fe20003800000 */
[----:B------:R-:W-:Y:S01]  /*0040*/  BSSY B0, `(.L_x_0) ;  /* 0x000000f000007945 */ /* 0x000fe20003800000 */
[--C-:B0-----:R-:W-:Y:S02]  /*0050*/  SHF.R.U32.HI R0, RZ, 0x5, R4.reuse ;  /* 0x00000005ff007819 */ /* 0x101fe40000011604 */
[----:B------:R-:W-:-:S03]  /*0060*/  SHF.R.U32.HI R7, RZ, 0x7, R4 ;  /* 0x00000007ff077819 */ /* 0x000fc60000011604 */
[----:B------:R-:W0:Y:S04]  /*0070*/  SHFL.IDX PT, R2, R0, RZ, 0x1f ;  /* 0x00001fff00027589 */ /* 0x000e2800000e0000 */
[----:B------:R1:W2:Y:S01]  /*0080*/  SHFL.IDX PT, R10, R7, RZ, 0x1f ;  /* 0x00001fff070a7589 */ /* 0x0002a200000e0000 */
[----:B0-----:R-:W-:-:S13]  /*0090*/  ISETP.NE.OR P0, PT, R2, RZ, !P0 ;  /* 0x000000ff0200720c */ /* 0x001fda0004705670 */
[----:B-12---:R-:W-:Y:S05]  /*00a0*/  @P0 BRA `(.L_x_1) ;  /* 0x0000000000200947 */ /* 0x006fea0003800000 */
[----:B------:R-:W-:Y:S02]  /*00b0*/  ULDC.64 UR4, c[0x0][0x198] ;  /* 0x0000660000047ab9 */ /* 0x000fe40000000a00 */
[----:B------:R-:W-:Y:S02]  /*00c0*/  UIADD3 UR6, UP0, UR4, 0xf0, URZ ;  /* 0x000000f004067890 */ /* 0x000fe4000ff1e03f */
[----:B------:R-:W-:Y:S02]  /*00d0*/  UIADD3 UR4, UP1, UR4, 0x1f0, URZ ;  /* 0x000001f004047890 */ /* 0x000fe4000ff3e03f */
[----:B------:R-:W-:Y:S02]  /*00e0*/  UIADD3.X UR7, URZ, UR5, URZ, UP0, !UPT ;  /* 0x000000053f077290 */ /* 0x000fe400087fe43f */
[----:B------:R-:W-:-:S07]  /*00f0*/  UIADD3.X UR5, URZ, UR5, URZ, UP1, !UPT ;  /* 0x000000053f057290 */ /* 0x000fce0008ffe43f */
[----:B------:R0:W-:Y:S02]  /*0100*/  UTMACCTL.PF [UR6] ;  /* 0x00000000060079b9 */ /* 0x0001e40008040000 */
[----:B------:R0:W-:Y:S02]  /*0110*/  UTMACCTL.PF [UR4] ;  /* 0x00000000040079b9 */ /* 0x0001e40008040000 */
[----:B0-----:R-:W-:Y:S01]  /*0120*/  NOP ;  /* 0x0000000000007918 */ /* 0x001fe20000000000 */
.L_x_1:
[----:B------:R-:W-:Y:S05]  /*0130*/  BSYNC B0 ;  /* 0x0000000000007941 */ /* 0x000fea0003800000 */
.L_x_0:
[----:B------:R-:W0:Y:S02]  /*0140*/  SHFL.IDX PT, R9, R0, RZ, 0x1f ;  /* 0x00001fff00097589 */ /* 0x000e2400000e0000 */
[----:B0-----:R-:W-:-:S13]  /*0150*/  ISETP.NE.AND P0, PT, R9, RZ, PT ;  /* 0x000000ff0900720c */ /* 0x001fda0003f05270 */
[----:B------:R-:W-:Y:S05]  /*0160*/  @P0 BRA `(.L_x_2) ;  /* 0x0000000800040947 */ /* 0x000fea0003800000 */
[----:B------:R-:W-:Y:S01]  /*0170*/  ELECT P0, URZ, PT ;  /* 0x00000000003f782f */ /* 0x000fe20003800000 */
[----:B------:R-:W-:-:S12]  /*0180*/  BSSY B0, `(.L_x_2) ;  /* 0x000007f000007945 */ /* 0x000fd80003800000 */
[----:B------:R-:W-:Y:S05]  /*0190*/  @!P0 BRA `(.L_x_3) ;  /* 0x0000000400f48947 */ /* 0x000fea0003800000 */
[----:B------:R-:W0:Y:S01]  /*01a0*/  S2UR UR8, SR_CgaCtaId ;  /* 0x00000000000879c3 */ /* 0x000e220000008800 */
[----:B------:R-:W-:Y:S01]  /*01b0*/  UMOV UR4, 0x400 ;  /* 0x0000040000047882 */ /* 0x000fe20000000000 */
[----:B------:R-:W-:Y:S01]  /*01c0*/  UMOV UR5, 0x1 ;  /* 0x0000000100057882 */ /* 0x000fe20000000000 */
[----:B------:R-:W-:Y:S02]  /*01d0*/  UMOV UR6, 0x5 ;  /* 0x0000000500067882 */ /* 0x000fe40000000000 */
[----:B------:R-:W-:-:S04]  /*01e0*/  UIADD3 UR6, -UR6, 0x100000, URZ ;  /* 0x0010000006067890 */ /* 0x000fc8000fffe13f */
[----:B------:R-:W-:Y:S02]  /*01f0*/  USHF.L.U32 UR7, UR6, 0xb, URZ ;  /* 0x0000000b06077899 */ /* 0x000fe4000800063f */
[----:B------:R-:W-:Y:S02]  /*0200*/  USHF.L.U32 UR6, UR6, 0x1, URZ ;  /* 0x0000000106067899 */ /* 0x000fe4000800063f */
[----:B0-----:R-:W-:Y:S02]  /*0210*/  ULEA UR8, UR8, UR4, 0x18 ;  /* 0x0000000408087291 */ /* 0x001fe4000f8ec03f */
[----:B------:R-:W-:-:S04]  /*0220*/  UIADD3 UR4, -UR5, 0x100000, URZ ;  /* 0x0010000005047890 */ /* 0x000fc8000fffe13f */
[----:B------:R-:W-:Y:S02]  /*0230*/  USHF.L.U32 UR5, UR4, 0xb, URZ ;  /* 0x0000000b04057899 */ /* 0x000fe4000800063f */
[----:B------:R-:W-:Y:S01]  /*0240*/  USHF.L.U32 UR4, UR4, 0x1, URZ ;  /* 0x0000000104047899 */ /* 0x000fe2000800063f */
[----:B------:R-:W0:Y:S11]  /*0250*/  FENCE.VIEW.ASYNC.S ;  /* 0x00000000000073c6 */ /* 0x000e360000000000 */
[----:B0-----:R0:W1:Y:S01]  /*0260*/  SYNCS.EXCH.64 URZ, [UR8], UR4 ;  /* 0x00000004083f75b2 */ /* 0x0010620008000100 */
[----:B------:R0:W2:Y:S01]  /*0270*/  SYNCS.EXCH.64 URZ, [UR8+0x1c0], UR6 ;  /* 0x0001c006083f75b2 */ /* 0x0000a20008000100 */
[----:B------:R0:W3:Y:S01]  /*0280*/  SYNCS.EXCH.64 URZ, [UR8+0x8], UR4 ;  /* 0x00000804083f75b2 */ /* 0x0000e20008000100 */
[----:B------:R0:W4:Y:S01]  /*0290*/  SYNCS.EXCH.64 URZ, [UR8+0x1c8], UR6 ;  /* 0x0001c806083f75b2 */ /* 0x0001220008000100 */
[----:B------:R0:W0:Y:S01]  /*02a0*/  SYNCS.EXCH.64 URZ, [UR8+0x10], UR4 ;  /* 0x00001004083f75b2 */ /* 0x0000220008000100 */
        /* <DEDUP_REMOVED lines=107> */
[----:B-1234-:R-:W-:Y:S01]  /*0960*/  NOP ;  /* 0x0000000000007918 */ /* 0x01efe20000000000 */
.L_x_3:
[----:B0-----:R-:W-:Y:S05]  /*0970*/  BSYNC B0 ;  /* 0x0000000000007941 */ /* 0x001fea0003800000 */
.L_x_2:
[----:B------:R-:W0:Y:S01]  /*0980*/  SHFL.IDX PT, R6, R0, RZ, 0x1f ;  /* 0x00001fff00067589 */ /* 0x000e2200000e0000 */
[----:B------:R-:W-:Y:S01]  /*0990*/  SHF.R.S32.HI R3, RZ, 0x1f, R4 ;  /* 0x0000001fff037819 */ /* 0x000fe20000011404 */
[----:B------:R-:W1:Y:S01]  /*09a0*/  S2UR UR12, SR_CTAID.X ;  /* 0x00000000000c79c3 */ /* 0x000e620000002500 */
[----:B------:R-:W-:Y:S01]  /*09b0*/  ELECT P0, URZ, PT ;  /* 0x00000000003f782f */ /* 0x000fe20003800000 */
[----:B------:R2:W3:Y:S01]  /*09c0*/  SHFL.IDX PT, R13, R0, RZ, 0x1f ;  /* 0x00001fff000d7589 */ /* 0x0004e200000e0000 */
[----:B------:R-:W-:Y:S01]  /*09d0*/  LEA.HI R3, R3, R4, RZ, 0x7 ;  /* 0x0000000403037211 */ /* 0x000fe200078f38ff */
[----:B------:R-:W-:Y:S01]  /*09e0*/  ULDC UR4, c[0x0][0x150] ;  /* 0x0000540000047ab9 */ /* 0x000fe20000000800 */
[----:B------:R-:W-:Y:S01]  /*09f0*/  ELECT P1, URZ, PT ;  /* 0x00000000003f782f */ /* 0x000fe20003820000 */
[----:B------:R-:W4:Y:S01]  /*0a00*/  SHFL.IDX PT, R17, R7, RZ, 0x1f ;  /* 0x00001fff07117589 */ /* 0x000f2200000e0000 */
[----:B------:R-:W-:Y:S01]  /*0a10*/  LOP3.LUT R3, R3, 0xffffff80, RZ, 0xc0, !PT ;  /* 0xffffff8003037812 */ /* 0x000fe200078ec0ff */
[----:B------:R-:W5:Y:S01]  /*0a20*/  LDC R15, c[0x0][0x144] ;  /* 0x00005100ff0f7b82 */ /* 0x000f620000000800 */
[----:B------:R-:W-:Y:S01]  /*0a30*/  ULDC UR5, c[0x0][0x154] ;  /* 0x0000550000057ab9 */ /* 0x000fe20000000800 */
[----:B--2---:R-:W-:Y:S01]  /*0a40*/  SHF.R.S32.HI R0, RZ, 0x1f, R9 ;  /* 0x0000001fff007819 */ /* 0x004fe20000011409 */
[----:B------:R-:W-:Y:S01]  /*0a50*/  UMOV UR11, 0x80 ;  /* 0x00000080000b7882 */ /* 0x000fe20000000000 */
[----:B------:R-:W-:Y:S01]  /*0a60*/  IMAD.IADD R5, R4, 0x1, -R3 ;  /* 0x0000000104057824 */ /* 0x000fe200078e0a03 */
[----:B------:R-:W-:Y:S01]  /*0a70*/  NOP ;  /* 0x0000000000007918 */ /* 0x000fe20000000000 */
[----:B------:R-:W-:Y:S01]  /*0a80*/  LEA.HI R0, R0, R9, RZ, 0x2 ;  /* 0x0000000900007211 */ /* 0x000fe200078f10ff */
[----:B------:R-:W-:Y:S01]  /*0a90*/  NOP ;  /* 0x0000000000007918 */ /* 0x000fe20000000000 */
[----:B------:R-:W2:Y:S01]  /*0aa0*/  LDC R16, c[0x0][0x140] ;  /* 0x00005000ff107b82 */ /* 0x000ea20000000800 */
[----:B------:R-:W-:Y:S01]  /*0ab0*/  SHF.R.S32.HI R8, RZ, 0x1f, R5 ;  /* 0x0000001fff087819 */ /* 0x000fe20000011405 */
[----:B------:R-:W-:Y:S01]  /*0ac0*/  VIADD R36, R10, 0xffffffff ;  /* 0xffffffff0a247836 */ /* 0x000fe20000000000 */
[----:B------:R-:W-:Y:S01]  /*0ad0*/  LOP3.LUT R0, R0, 0x3ffffffc, RZ, 0xc0, !PT ;  /* 0x3ffffffc00007812 */ /* 0x000fe200078ec0ff */
[----:B------:R-:W-:Y:S01]  /*0ae0*/  IMAD.MOV.U32 R57, RZ, RZ, 0x1 ;  /* 0x00000001ff397424 */ /* 0x000fe200078e00ff */
[----:B------:R-:W-:-:S02]  /*0af0*/  LEA.HI R3, R8, R5, RZ, 0x3 ;  /* 0x0000000508037211 */ /* 0x000fc400078f18ff */
[----:B0-----:R-:W-:Y:S01]  /*0b00*/  ISETP.NE.OR P0, PT, R6, RZ, !P0 ;  /* 0x000000ff0600720c */ /* 0x001fe20004705670 */
[----:B------:R-:W-:Y:S01]  /*0b10*/  IMAD.IADD R9, R9, 0x1, -R0 ;  /* 0x0000000109097824 */ /* 0x000fe200078e0a00 */
[----:B------:R-:W0:Y:S01]  /*0b20*/  S2R R6, SR_CTAID.Y ;  /* 0x0000000000067919 */ /* 0x000e220000002600 */
[--C-:B------:R-:W-:Y:S01]  /*0b30*/  SHF.R.S32.HI R11, RZ, 0x3, R3.reuse ;  /* 0x00000003ff0b7819 */ /* 0x100fe20000011403 */
[----:B------:R-:W4:Y:S01]  /*0b40*/  LDC R21, c[0x0][0x148] ;  /* 0x00005200ff157b82 */ /* 0x000f220000000800 */
[----:B------:R-:W-:Y:S02]  /*0b50*/  SHF.R.S32.HI R12, RZ, 0x1f, R3 ;  /* 0x0000001fff0c7819 */ /* 0x000fe40000011403 */
[----:B-1----:R-:W-:Y:S02]  /*0b60*/  I2FP.F32.U32 R3, UR12 ;  /* 0x0000000c00037c45 */ /* 0x002fe40008201000 */
[----:B------:R-:W-:Y:S02]  /*0b70*/  LEA.HI R12, R12, R11, RZ, 0x2 ;  /* 0x0000000b0c0c7211 */ /* 0x000fe400078f10ff */
[----:B---3--:R-:W-:Y:S01]  /*0b80*/  ISETP.NE.OR P1, PT, R13, RZ, !P1 ;  /* 0x000000ff0d00720c */ /* 0x008fe20004f25670 */
[----:B------:R-:W-:Y:S01]  /*0b90*/  FMUL R14, R3, UR4 ;  /* 0x00000004030e7c20 */ /* 0x000fe20008400000 */
[----:B------:R-:W-:Y:S01]  /*0ba0*/  LOP3.LUT R12, R12, 0xfffffffc, RZ, 0xc0, !PT ;  /* 0xfffffffc0c0c7812 */ /* 0x000fe200078ec0ff */
[----:B------:R-:W-:Y:S01]  /*0bb0*/  VOTEU.ALL UP2, P0 ;  /* 0x00000000003f7886 */ /* 0x000fe20000040000 */
[----:B------:R-:W-:Y:S01]  /*0bc0*/  SHF.R.S32.HI R3, RZ, 0x1f, R2 ;  /* 0x0000001fff037819 */ /* 0x000fe20000011402 */
[----:B------:R-:W-:Y:S01]  /*0bd0*/  UMOV UR4, 0x20 ;  /* 0x0000002000047882 */ /* 0x000fe20000000000 */
[----:B--2---:R-:W-:Y:S01]  /*0be0*/  ISETP.EQ.U32.AND P2, PT, R16, 0x1, PT ;  /* 0x000000011000780c */ /* 0x004fe20003f42070 */
[----:B------:R-:W-:Y:S01]  /*0bf0*/  IMAD.IADD R12, R11, 0x1, -R12 ;  /* 0x000000010b0c7824 */ /* 0x000fe200078e0a0c */
[----:B------:R-:W-:Y:S01]  /*0c00*/  LEA.HI R3, R3, R2, RZ, 0x2 ;  /* 0x0000000203037211 */ /* 0x000fe200078f10ff */
[----:B------:R-:W1:Y:S01]  /*0c10*/  F2I.U32.TRUNC.NTZ R14, R14 ;  /* 0x0000000e000e7305 */ /* 0x000e62000020f000 */
[----:B------:R-:W2:Y:S01]  /*0c20*/  @!UP2 S2UR UR7, SR_CgaCtaId ;  /* 0x000000000007a9c3 */ /* 0x000ea20000008800 */
[----:B------:R-:W-:Y:S01]  /*0c30*/  IMAD R12, R9, 0x4, R12 ;  /* 0x00000004090c7824 */ /* 0x000fe200078e020c */
[----:B------:R-:W-:Y:S01]  /*0c40*/  LOP3.LUT R3, R3, 0xfffffffc, RZ, 0xc0, !PT ;  /* 0xfffffffc03037812 */ /* 0x000fe200078ec0ff */
[----:B------:R-:W-:Y:S01]  /*0c50*/  VOTEU.ALL UP3, P1 ;  /* 0x00000000003f7886 */ /* 0x000fe20000860000 */
[----:B------:R-:W-:Y:S01]  /*0c60*/  @!UP2 UMOV UR6, 0x400 ;  /* 0x000004000006a882 */ /* 0x000fe20000000000 */
[----:B------:R-:W-:Y:S01]  /*0c70*/  VOTEU.ALL UP4, P1 ;  /* 0x00000000003f7886 */ /* 0x000fe20000880000 */
[----:B------:R-:W-:Y:S01]  /*0c80*/  VOTEU.ALL UP5, P1 ;  /* 0x00000000003f7886 */ /* 0x000fe200008a0000 */
[----:B------:R-:W-:Y:S01]  /*0c90*/  IMAD.IADD R9, R2, 0x1, -R3 ;  /* 0x0000000102097824 */ /* 0x000fe200078e0a03 */
[----:B------:R-:W-:Y:S01]  /*0ca0*/  SHF.R.S32.HI R3, RZ, 0x1f, R12 ;  /* 0x0000001fff037819 */ /* 0x000fe2000001140c */
[----:B------:R-:W3:Y:S01]  /*0cb0*/  @!UP3 S2UR UR10, SR_CgaCtaId ;  /* 0x00000000000ab9c3 */ /* 0x000ee20000008800 */
[----:B------:R-:W-:Y:S01]  /*0cc0*/  @!UP3 UMOV UR9, 0x400 ;  /* 0x000004000009b882 */ /* 0x000fe20000000000 */
[----:B------:R-:W-:Y:S01]  /*0cd0*/  VOTEU.ALL UP0, P0 ;  /* 0x00000000003f7886 */ /* 0x000fe20000000000 */
[----:B------:R-:W-:Y:S01]  /*0ce0*/  LEA.HI R3, R3, R12, RZ, 0x2 ;  /* 0x0000000c03037211 */ /* 0x000fe200078f10ff */
[----:B------:R-:W-:Y:S01]  /*0cf0*/  VOTEU.ALL UP1, P0 ;  /* 0x00000000003f7886 */ /* 0x000fe20000020000 */
[----:B0-----:R-:W-:Y:S01]  /*0d00*/  I2FP.F32.U32 R0, R6 ;  /* 0x0000000600007245 */ /* 0x001fe20000201000 */
[----:B-1----:R-:W-:Y:S01]  /*0d10*/  IMAD.MOV R14, RZ, RZ, -R14 ;  /* 0x000000ffff0e7224 */ /* 0x002fe200078e0a0e */
[----:B------:R-:W-:Y:S01]  /*0d20*/  LOP3.LUT R11, R3, 0xfffffffc, RZ, 0xc0, !PT ;  /* 0xfffffffc030b7812 */ /* 0x000fe200078ec0ff */
[----:B------:R-:W-:Y:S01]  /*0d30*/  IMAD.SHL.U32 R3, R12, 0x4, RZ ;  /* 0x000000040c037824 */ /* 0x000fe200078e00ff */
[----:B------:R-:W-:Y:S01]  /*0d40*/  LOP3.LUT P0, RZ, R5, 0x7, RZ, 0xc0, !PT ;  /* 0x0000000705ff7812 */ /* 0x000fe2000780c0ff */
[----:B-----5:R-:W-:-:S02]  /*0d50*/  IMAD R20, R15, R14, UR12 ;  /* 0x0000000c0f147e24 */ /* 0x020fc4000f8e020e */
[----:B------:R-:W-:Y:S01]  /*0d60*/  FMUL R0, R0, UR5 ;  /* 0x0000000500007c20 */ /* 0x000fe20008400000 */
[C---:B------:R-:W-:Y:S01]  /*0d70*/  IMAD.IADD R11, R12.reuse, 0x1, -R11 ;  /* 0x000000010c0b7824 */ /* 0x040fe200078e0a0b */
[----:B------:R-:W-:Y:S01]  /*0d80*/  LOP3.LUT R56, R12, 0xc, R3, 0x78, !PT ;  /* 0x0000000c0c387812 */ /* 0x000fe200078e7803 */
[----:B------:R-:W-:-:S04]  /*0d90*/  @!UP2 UIADD3 UR4, -UR4, 0x100000, URZ ;  /* 0x001000000404a890 */ /* 0x000fc8000fffe13f */
[----:B------:R-:W-:Y:S02]  /*0da0*/  @!UP2 USHF.L.U32 UR5, UR4, 0xb, URZ ;  /* 0x0000000b0405a899 */ /* 0x000fe4000800063f */
[----:B------:R-:W-:Y:S01]  /*0db0*/  @!UP2 USHF.L.U32 UR4, UR4, 0x1, URZ ;  /* 0x000000010404a899 */ /* 0x000fe2000800063f */
[----:B------:R-:W-:Y:S01]  /*0dc0*/  ISETP.GE.U32.AND P6, PT, R36, 0x2, PT ;  /* 0x000000022400780c */ /* 0x000fe20003fc6070 */
[----:B--2---:R-:W-:Y:S01]  /*0dd0*/  @!UP2 ULEA UR8, UR7, UR6, 0x18 ;  /* 0x000000060708a291 */ /* 0x004fe2000f8ec03f */
[----:B------:R-:W-:Y:S01]  /*0de0*/  ISETP.NE.AND P4, PT, R11, R20, PT ;  /* 0x000000140b00720c */ /* 0x000fe20003f85270 */
[----:B------:R-:W0:Y:S01]  /*0df0*/  F2I.U32.TRUNC.NTZ R0, R0 ;  /* 0x0000000000007305 */ /* 0x000e22000020f000 */
[----:B------:R-:W-:-:S04]  /*0e00*/  @!UP3 UIADD3 UR6, -UR11, 0x100000, URZ ;  /* 0x001000000b06b890 */ /* 0x000fc8000fffe13f */
[----:B------:R-:W-:Y:S02]  /*0e10*/  @!UP3 USHF.L.U32 UR7, UR6, 0xb, URZ ;  /* 0x0000000b0607b899 */ /* 0x000fe4000800063f */
[----:B------:R-:W-:Y:S01]  /*0e20*/  @!UP3 USHF.L.U32 UR6, UR6, 0x1, URZ ;  /* 0x000000010606b899 */ /* 0x000fe2000800063f */
[----:B------:R-:W-:Y:S01]  /*0e30*/  ISETP.LT.U32.AND P0, PT, R56, 0x8, !P0 ;  /* 0x000000083800780c */ /* 0x000fe20004701070 */
[----:B------:R-:W-:Y:S01]  /*0e40*/  VOTEU.ALL UP2, P1 ;  /* 0x00000000003f7886 */ /* 0x000fe20000840000 */
[----:B----4-:R-:W-:Y:S01]  /*0e50*/  R2UR UR43, R17 ;  /* 0x00000000112b72ca */ /* 0x010fe200000e0000 */
[----:B---3--:R-:W-:Y:S01]  /*0e60*/  @!UP3 ULEA UR9, UR10, UR9, 0x18 ;  /* 0x000000090a09b291 */ /* 0x008fe2000f8ec03f */
[----:B------:R-:W-:Y:S01]  /*0e70*/  ISETP.NE.AND P3, PT, R10, RZ, PT ;  /* 0x000000ff0a00720c */ /* 0x000fe20003f65270 */
[----:B------:R-:W-:Y:S01]  /*0e80*/  VOTEU.ALL UP3, P1 ;  /* 0x00000000003f7886 */ /* 0x000fe20000860000 */
[----:B------:R-:W-:Y:S01]  /*0e90*/  ISETP.NE.AND P1, PT, R9, 0x3, PT ;  /* 0x000000030900780c */ /* 0x000fe20003f25270 */
[----:B------:R-:W1:Y:S02]  /*0ea0*/  FENCE.VIEW.ASYNC.S ;  /* 0x00000000000073c6 */ /* 0x000e640000000000 */
[----:B-1----:R1:W2:Y:S01]  /*0eb0*/  @!UP0 SYNCS.EXCH.64 URZ, [UR8+0x3b0], UR4 ;  /* 0x0003b004083f85b2 */ /* 0x0022a20008000100 */
[----:B------:R-:W-:-:S02]  /*0ec0*/  @P4 SHF.R.S32.HI R3, RZ, 0x1f, R56 ;  /* 0x0000001fff034819 */ /* 0x000fc40000011438 */
[----:B------:R-:W-:Y:S01]  /*0ed0*/  ISETP.EQ.OR P1, PT, R9, RZ, !P1 ;  /* 0x000000ff0900720c */ /* 0x000fe20004f22670 */
[----:B0-----:R-:W-:Y:S01]  /*0ee0*/  IMAD.MOV R24, RZ, RZ, -R0 ;  /* 0x000000ffff187224 */ /* 0x001fe200078e0a00 */
[----:B------:R-:W-:Y:S02]  /*0ef0*/  @P4 LEA.HI R3, R3, R56, RZ, 0x2 ;  /* 0x0000003803034211 */ /* 0x000fe400078f10ff */
[----:B------:R-:W-:Y:S01]  /*0f00*/  ISETP.EQ.AND P1, PT, R10, RZ, P1 ;  /* 0x000000ff0a00720c */ /* 0x000fe20000f22270 */
[----:B------:R-:W-:Y:S01]  /*0f10*/  IMAD R0, R21, R24, R6 ;  /* 0x0000001815007224 */ /* 0x000fe200078e0206 */
[----:B------:R-:W-:Y:S02]  /*0f20*/  @P4 SHF.R.S32.HI R3, RZ, 0x2, R3 ;  /* 0x00000002ff034819 */ /* 0x000fe40000011403 */
[----:B------:R-:W-:Y:S02]  /*0f30*/  SEL R23, RZ, 0x1, !P1 ;  /* 0x00000001ff177807 */ /* 0x000fe40004800000 */
[----:B------:R-:W-:Y:S01]  /*0f40*/  @P4 ISETP.NE.AND P5, PT, R3, R0, PT ;  /* 0x000000000300420c */ /* 0x000fe20003fa5270 */
[----:B------:R1:W0:Y:S01]  /*0f50*/  @!UP1 SYNCS.EXCH.64 URZ, [UR8+0x3b8], UR4 ;  /* 0x0003b804083f95b2 */ /* 0x0002220008000100 */
[----:B------:R-:W-:Y:S01]  /*0f60*/  NOP ;  /* 0x0000000000007918 */ /* 0x000fe20000000000 */
[----:B------:R-:W-:-:S02]  /*0f70*/  SEL R0, RZ, 0x1, !P0 ;  /* 0x00000001ff007807 */ /* 0x000fc40004000000 */
[----:B------:R-:W-:Y:S02]  /*0f80*/  @P4 SEL R57, RZ, 0x1, P5 ;  /* 0x00000001ff394807 */ /* 0x000fe40002800000 */
[----:B------:R-:W-:Y:S02]  /*0f90*/  SEL R23, R23, 0x2, P6 ;  /* 0x0000000217177807 */ /* 0x000fe40003000000 */
[----:B------:R-:W-:Y:S01]  /*0fa0*/  LOP3.LUT R57, R57, R0, RZ, 0xc0, !PT ;  /* 0x0000000039397212 */ /* 0x000fe200078ec0ff */
[----:B------:R1:W3:Y:S01]  /*0fb0*/  @!UP2 SYNCS.EXCH.64 URZ, [UR9+0x390], UR6 ;  /* 0x00039006093fa5b2 */ /* 0x0002e20008000100 */
[----:B------:R1:W4:Y:S01]  /*0fc0*/  @!UP3 SYNCS.EXCH.64 URZ, [UR9+0x398], UR6 ;  /* 0x00039806093fb5b2 */ /* 0x0003220008000100 */
[----:B------:R1:W0:Y:S01]  /*0fd0*/  @!UP4 SYNCS.EXCH.64 URZ, [UR9+0x3a0], UR6 ;  /* 0x0003a006093fc5b2 */ /* 0x0002220008000100 */
[----:B------:R1:W0:Y:S01]  /*0fe0*/  @!UP5 SYNCS.EXCH.64 URZ, [UR9+0x3a8], UR6 ;  /* 0x0003a806093fd5b2 */ /* 0x0002220008000100 */
[----:B------:R-:W-:Y:S01]  /*0ff0*/  NOP ;  /* 0x0000000000007918 */ /* 0x000fe20000000000 */
[----:B-12---:R-:W-:Y:S05]  /*1000*/  @!P2 BRA `(.L_x_4) ;  /* 0x000000000008a947 */ /* 0x006fea0003800000 */
[----:B0--34-:R-:W-:Y:S01]  /*1010*/  UCGABAR_ARV ;  /* 0x00000000000079c7 */ /* 0x019fe20008000000 */
[----:B------:R-:W-:Y:S05]  /*1020*/  BRA `(.L_x_5) ;  /* 0x0000000000047947 */ /* 0x000fea0003800000 */
.L_x_4:
[----:B0--34-:R-:W-:Y:S01]  /*1030*/  NOP ;  /* 0x0000000000007918 */ /* 0x019fe20000000000 */
.L_x_5:
[----:B------:R-:W-:Y:S01]  /*1040*/  ULDC.64 UR4, c[0x0][0x598] ;  /* 0x0001660000047ab9 */ /* 0x000fe20000000a00 */
[----:B------:R-:W-:Y:S01]  /*1050*/  ULDC.64 UR36, c[0x0][0x208] ;  /* 0x0000820000247ab9 */ /* 0x000fe20000000a00 */
[----:B------:R-:W-:-:S04]  /*1060*/  ISETP.NE.U32.AND P0, PT, RZ, UR4, PT ;  /* 0x00000004ff007c0c */ /* 0x000fc8000bf05070 */
[----:B------:R-:W-:-:S13]  /*1070*/  ISETP.NE.AND.EX P0, PT, RZ, UR5, PT, P0 ;  /* 0x00000005ff007c0c */ /* 0x000fda000bf05300 */
[----:B------:R-:W-:Y:S05]  /*1080*/  @!P0 BRA `(.L_x_6) ;  /* 0x00000000001c8947 */ /* 0x000fea0003800000 */
[----:B------:R-:W0:Y:S02]  /*1090*/  LDC.64 R2, c[0x0][0x598] ;  /* 0x00016600ff027b82 */ /* 0x000e240000000a00 */
[----:B0-----:R-:W2:Y:S02]  /*10a0*/  LDG.E.64 R2, desc[UR36][R2.64] ;  /* 0x0000002402027981 */ /* 0x001ea4000c1e1b00 */
[----:B--2---:R-:W-:-:S04]  /*10b0*/  ISETP.NE.U32.AND P0, PT, R2, RZ, PT ;  /* 0x000000ff0200720c */ /* 0x004fc80003f05070 */
[----:B------:R-:W-:-:S13]  /*10c0*/  ISETP.NE.AND.EX P0, PT, R3, RZ, PT, P0 ;  /* 0x000000ff0300720c */ /* 0x000fda0003f05300 */
[----:B------:R-:W-:Y:S05]  /*10d0*/  @!P0 BRA `(.L_x_6) ;  /* 0x0000000000088947 */ /* 0x000fea0003800000 */
[----:B------:R0:W5:Y:S01]  /*10e0*/  LD.E R58, desc[UR36][R2.64] ;  /* 0x00000024023a7980 */ /* 0x000162000c101900 */
[----:B------:R-:W-:Y:S05]  /*10f0*/  BRA `(.L_x_7) ;  /* 0x0000000000247947 */ /* 0x000fea0003800000 */
.L_x_6:
[----:B------:R-:W-:Y:S02]  /*1100*/  ULDC.64 UR4, c[0x0][0x588] ;  /* 0x0001620000047ab9 */ /* 0x000fe40000000a00 */
[----:B------:R-:W-:-:S04]  /*1110*/  ISETP.NE.U32.AND P0, PT, RZ, UR4, PT ;  /* 0x00000004ff007c0c */ /* 0x000fc8000bf05070 */
[----:B------:R-:W-:-:S13]  /*1120*/  ISETP.NE.AND.EX P0, PT, RZ, UR5, PT, P0 ;  /* 0x00000005ff007c0c */ /* 0x000fda000bf05300 */
[----:B------:R-:W-:Y:S05]  /*1130*/  @!P0 BRA `(.L_x_8) ;  /* 0x00000000000c8947 */ /* 0x000fea0003800000 */
[----:B------:R-:W0:Y:S02]  /*1140*/  LDC.64 R58, c[0x0][0x588] ;  /* 0x00016200ff3a7b82 */ /* 0x000e240000000a00 */
[----:B0-----:R1:W5:Y:S01]  /*1150*/  LDG.E R58, desc[UR36][R58.64] ;  /* 0x000000243a3a7981 */ /* 0x001362000c1e1900 */
[----:B------:R-:W-:Y:S05]  /*1160*/  BRA `(.L_x_7) ;  /* 0x0000000000087947 */ /* 0x000fea0003800000 */
.L_x_8:
[----:B------:R-:W-:Y:S02]  /*1170*/  ULDC UR4, c[0x0][0x580] ;  /* 0x0001600000047ab9 */ /* 0x000fe40000000800 */
[----:B------:R-:W-:-:S07]  /*1180*/  IMAD.U32 R58, RZ, RZ, UR4 ;  /* 0x00000004ff3a7e24 */ /* 0x000fce000f8e00ff */
.L_x_7:
[----:B------:R-:W-:Y:S02]  /*1190*/  ULDC.64 UR4, c[0x0][0x5a0] ;  /* 0x0001680000047ab9 */ /* 0x000fe40000000a00 */
[----:B------:R-:W-:-:S04]  /*11a0*/  ISETP.NE.U32.AND P0, PT, RZ, UR4, PT ;  /* 0x00000004ff007c0c */ /* 0x000fc8000bf05070 */
[----:B------:R-:W-:-:S13]  /*11b0*/  ISETP.NE.AND.EX P0, PT, RZ, UR5, PT, P0 ;  /* 0x00000005ff007c0c */ /* 0x000fda000bf05300 */
[----:B------:R-:W-:Y:S05]  /*11c0*/  @!P0 BRA `(.L_x_9) ;  /* 0x00000000001c8947 */ /* 0x000fea0003800000 */
[----:B0-----:R-:W0:Y:S02]  /*11d0*/  LDC.64 R2, c[0x0][0x5a0] ;  /* 0x00016800ff027b82 */ /* 0x001e240000000a00 */
[----:B0-----:R-:W2:Y:S02]  /*11e0*/  LDG.E.64 R2, desc[UR36][R2.64] ;  /* 0x0000002402027981 */ /* 0x001ea4000c1e1b00 */
[----:B--2---:R-:W-:-:S04]  /*11f0*/  ISETP.NE.U32.AND P0, PT, R2, RZ, PT ;  /* 0x000000ff0200720c */ /* 0x004fc80003f05070 */
[----:B------:R-:W-:-:S13]  /*1200*/  ISETP.NE.AND.EX P0, PT, R3, RZ, PT, P0 ;  /* 0x000000ff0300720c */ /* 0x000fda0003f05300 */
[----:B------:R-:W-:Y:S05]  /*1210*/  @!P0 BRA `(.L_x_9) ;  /* 0x0000000000088947 */ /* 0x000fea0003800000 */
[----:B-1----:R0:W5:Y:S01]  /*1220*/  LD.E R59, desc[UR36][R2.64] ;  /* 0x00000024023b7980 */ /* 0x002162000c101900 */
[----:B------:R-:W-:Y:S05]  /*1230*/  BRA `(.L_x_10) ;  /* 0x0000000000247947 */ /* 0x000fea0003800000 */
.L_x_9:
[----:B------:R-:W-:Y:S02]  /*1240*/  ULDC.64 UR4, c[0x0][0x590] ;  /* 0x0001640000047ab9 */ /* 0x000fe40000000a00 */
[----:B------:R-:W-:-:S04]  /*1250*/  ISETP.NE.U32.AND P0, PT, RZ, UR4, PT ;  /* 0x00000004ff007c0c */ /* 0x000fc8000bf05070 */
[----:B------:R-:W-:-:S13]  /*1260*/  ISETP.NE.AND.EX P0, PT, RZ, UR5, PT, P0 ;  /* 0x00000005ff007c0c */ /* 0x000fda000bf05300 */
[----:B------:R-:W-:Y:S05]  /*1270*/  @!P0 BRA `(.L_x_11) ;  /* 0x00000000000c8947 */ /* 0x000fea0003800000 */
[----:B0-----:R-:W1:Y:S02]  /*1280*/  LDC.64 R2, c[0x0][0x590] ;  /* 0x00016400ff027b82 */ /* 0x001e640000000a00 */
[----:B-1----:R1:W5:Y:S01]  /*1290*/  LDG.E R59, desc[UR36][R2.64] ;  /* 0x00000024023b7981 */ /* 0x002362000c1e1900 */
[----:B------:R-:W-:Y:S05]  /*12a0*/  BRA `(.L_x_10) ;  /* 0x0000000000087947 */ /* 0x000fea0003800000 */
.L_x_11:
[----:B------:R-:W-:Y:S02]  /*12b0*/  ULDC UR4, c[0x0][0x584] ;  /* 0x0001610000047ab9 */ /* 0x000fe40000000800 */
[----:B-1----:R-:W-:-:S07]  /*12c0*/  IMAD.U32 R59, RZ, RZ, UR4 ;  /* 0x00000004ff3b7e24 */ /* 0x002fce000f8e00ff */
.L_x_10:
[----:B01----:R-:W0:Y:S01]  /*12d0*/  LDC R2, c[0x0][0x65c] ;  /* 0x00019700ff027b82 */ /* 0x003e220000000800 */
[----:B------:R-:W-:Y:S01]  /*12e0*/  ULDC UR6, c[0x0][0x28c] ;  /* 0x0000a30000067ab9 */ /* 0x000fe20000000800 */
[----:B------:R-:W-:Y:S01]  /*12f0*/  ISETP.NE.AND P0, PT, R10, 0x2, PT ;  /* 0x000000020a00780c */ /* 0x000fe20003f05270 */
[----:B------:R-:W-:Y:S01]  /*1300*/  UIADD3 UR6, UR6, 0x1f, URZ ;  /* 0x0000001f06067890 */ /* 0x000fe2000fffe03f */
[----:B------:R-:W-:Y:S01]  /*1310*/  IMAD.U32 R10, RZ, RZ, UR12 ;  /* 0x0000000cff0a7e24 */ /* 0x000fe2000f8e00ff */
[----:B------:R-:W-:Y:S01]  /*1320*/  UMOV UR39, URZ ;  /* 0x0000003f00277c82 */ /* 0x000fe20008000000 */
[----:B------:R-:W-:Y:S01]  /*1330*/  UMOV UR38, URZ ;  /* 0x0000003f00267c82 */ /* 0x000fe20008000000 */
[----:B------:R-:W-:Y:S01]  /*1340*/  USHF.R.S32.HI UR7, URZ, 0x1f, UR6 ;  /* 0x0000001f3f077899 */ /* 0x000fe20008011406 */
[----:B------:R-:W-:-:S03]  /*1350*/  ULDC.64 UR8, c[0x0][0x650] ;  /* 0x0001940000087ab9 */ /* 0x000fc60000000a00 */
[----:B------:R-:W-:-:S04]  /*1360*/  ULEA.HI UR7, UR7, UR6, URZ, 0x5 ;  /* 0x0000000607077291 */ /* 0x000fc8000f8f283f */
[----:B------:R-:W-:Y:S01]  /*1370*/  USHF.R.S32.HI UR40, URZ, 0x5, UR7 ;  /* 0x000000053f287899 */ /* 0x000fe20008011407 */
[----:B0-----:R-:W-:-:S13]  /*1380*/  ISETP.NE.AND P1, PT, R2, 0x1, PT ;  /* 0x000000010200780c */ /* 0x001fda0003f25270 */
[----:B------:R-:W0:Y:S01]  /*1390*/  @P1 LDC R17, c[0x0][0x10] ;  /* 0x00000400ff111b82 */ /* 0x000e220000000800 */
[----:B------:R-:W-:Y:S02]  /*13a0*/  @P1 IMAD.MOV.U32 R7, RZ, RZ, RZ ;  /* 0x000000ffff071224 */ /* 0x000fe400078e00ff */
[----:B------:R-:W-:-:S05]  /*13b0*/  @P1 IMAD.MOV.U32 R11, RZ, RZ, RZ ;  /* 0x000000ffff0b1224 */ /* 0x000fca00078e00ff */
[----:B------:R-:W1:Y:S01]  /*13c0*/  @!P1 LDC R3, c[0x0][0xc] ;  /* 0x00000300ff039b82 */ /* 0x000e620000000800 */
[----:B------:R-:W-:Y:S01]  /*13d0*/  ULDC UR4, c[0x0][0xc] ;  /* 0x0000030000047ab9 */ /* 0x000fe20000000800 */
[----:B------:R-:W-:Y:S02]  /*13e0*/  ULDC UR5, c[0x0][0x10] ;  /* 0x0000040000057ab9 */ /* 0x000fe40000000800 */
[----:B------:R-:W-:-:S04]  /*13f0*/  UIMAD.WIDE.U32 UR4, UR4, UR5, URZ ;  /* 0x00000005040472a5 */ /* 0x000fc8000f8e003f */
[----:B------:R-:W2:Y:S01]  /*1400*/  LDC R0, c[0x0][0x14] ;  /* 0x00000500ff007b82 */ /* 0x000ea20000000800 */
[----:B0-----:R-:W-:-:S04]  /*1410*/  @P1 IMAD.WIDE.U32 R16, R17, UR12, R6 ;  /* 0x0000000c11101c25 */ /* 0x001fc8000f8e0006 */
[----:B------:R-:W-:Y:S02]  /*1420*/  @P1 IMAD.IADD R17, R17, 0x1, R11 ;  /* 0x0000000111111824 */ /* 0x000fe400078e020b */
[----:B------:R-:W-:Y:S02]  /*1430*/  IMAD.MOV.U32 R11, RZ, RZ, RZ ;  /* 0x000000ffff0b7224 */ /* 0x000fe400078e00ff */
[----:B-1----:R-:W-:-:S04]  /*1440*/  @!P1 IMAD.WIDE.U32 R10, R6, R3, R10 ;  /* 0x00000003060a9225 */ /* 0x002fc800078e000a */
[----:B------:R-:W-:Y:S02]  /*1450*/  @!P1 IMAD.MOV.U32 R16, RZ, RZ, R10 ;  /* 0x000000ffff109224 */ /* 0x000fe400078e000a */
[----:B--2---:R-:W-:-:S04]  /*1460*/  IMAD.WIDE.U32 R12, R0, UR4, RZ ;  /* 0x00000004000c7c25 */ /* 0x004fc8000f8e00ff */
[----:B------:R-:W-:Y:S01]  /*1470*/  IMAD R3, R0, UR5, RZ ;  /* 0x0000000500037c24 */ /* 0x000fe2000f8e02ff */
[----:B------:R0:W-:Y:S01]  /*1480*/  STL.64 [R1], R12 ;  /* 0x0000000c01007387 */ /* 0x0001e20000100a00 */
[----:B------:R-:W-:Y:S02]  /*1490*/  @!P1 IMAD.MOV.U32 R17, RZ, RZ, R11 ;  /* 0x000000ffff119224 */ /* 0x000fe400078e000b */
[----:B------:R-:W-:Y:S01]  /*14a0*/  IMAD.IADD R0, R13, 0x1, R3 ;  /* 0x000000010d007824 */ /* 0x000fe200078e0203 */
[----:B------:R-:W-:Y:S06]  /*14b0*/  @P0 BRA `(.L_x_12) ;  /* 0x0000000000200947 */ /* 0x000fec0003800000 */
[----:B------:R-:W-:Y:S01]  /*14c0*/  UISETP.GE.U32.AND UP0, UPT, UR40, 0x38, UPT ;  /* 0x000000382800788c */ /* 0x000fe2000bf06070 */
[----:B------:R-:W-:Y:S01]  /*14d0*/  IADD3 R16, P0, R16, R12, RZ ;  /* 0x0000000c10107210 */ /* 0x000fe20007f1e0ff */
[----:B------:R-:W-:Y:S01]  /*14e0*/  USHF.R.U32.HI UR4, URZ, 0x3, UR40 ;  /* 0x000000033f047899 */ /* 0x000fe20008011628 */
[----:B------:R-:W-:-:S03]  /*14f0*/  UMOV UR38, URZ ;  /* 0x0000003f00267c82 */ /* 0x000fc60008000000 */
[----:B------:R-:W-:Y:S01]  /*1500*/  UIMAD.WIDE.U32 UR4, UR4, 0x24924925, URZ ;  /* 0x24924925040478a5 */ /* 0x000fe2000f8e003f */
[----:B------:R-:W-:-:S03]  /*1510*/  IMAD.X R17, R0, 0x1, R17, P0 ;  /* 0x0000000100117824 */ /* 0x000fc600000e0611 */
[----:B------:R-:W-:Y:S02]  /*1520*/  UIMAD UR39, UR5, -0x38, UR40 ;  /* 0xffffffc8052778a4 */ /* 0x000fe4000f8e0228 */
[----:B------:R-:W-:-:S12]  /*1530*/  @UP0 ULOP3.LUT UR38, UR5, 0x1, URZ, 0xc0, !UPT ;  /* 0x0000000105260892 */ /* 0x000fd8000f8ec03f */
.L_x_12:
[----:B------:R-:W-:Y:S01]  /*1540*/  ISETP.GE.U32.AND P0, PT, R16, UR8, PT ;  /* 0x0000000810007c0c */ /* 0x000fe2000bf06070 */
[----:B------:R-:W-:Y:S01]  /*1550*/  IMAD.MOV.U32 R22, RZ, RZ, -0x1 ;  /* 0xffffffffff167424 */ /* 0x000fe200078e00ff */
[----:B------:R-:W-:Y:S01]  /*1560*/  PRMT R3, RZ, 0x7610, R3 ;  /* 0x00007610ff037816 */ /* 0x000fe20000000003 */
[----:B------:R-:W-:Y:S01]  /*1570*/  IMAD.MOV.U32 R19, RZ, RZ, -0x1 ;  /* 0xffffffffff137424 */ /* 0x000fe200078e00ff */
[----:B------:R-:W-:Y:S01]  /*1580*/  ISETP.GE.U32.AND.EX P0, PT, R17, UR9, PT, P0 ;  /* 0x0000000911007c0c */ /* 0x000fe2000bf06100 */
[----:B------:R-:W-:-:S12]  /*1590*/  IMAD.MOV.U32 R18, RZ, RZ, -0x1 ;  /* 0xffffffffff127424 */ /* 0x000fd800078e00ff */
[----:B------:R-:W-:Y:S05]  /*15a0*/  @P0 BRA `(.L_x_13) ;  /* 0x0000000400280947 */ /* 0x000fea0003800000 */
[----:B------:R-:W1:Y:S01]  /*15b0*/  LDC.64 R26, c[0x0][0x628] ;  /* 0x00018a00ff1a7b82 */ /* 0x000e620000000a00 */
[----:B------:R-:W-:Y:S02]  /*15c0*/  IMAD.MOV.U32 R10, RZ, RZ, R16 ;  /* 0x000000ffff0a7224 */ /* 0x000fe400078e0010 */
[----:B------:R-:W-:-:S05]  /*15d0*/  IMAD.MOV.U32 R11, RZ, RZ, R17 ;  /* 0x000000ffff0b7224 */ /* 0x000fca00078e0011 */
[----:B------:R-:W2:Y:S08]  /*15e0*/  LDC R18, c[0x0][0x630] ;  /* 0x00018c00ff127b82 */ /* 0x000eb00000000800 */
[----:B------:R-:W3:Y:S01]  /*15f0*/  LDC.64 R28, c[0x0][0x620] ;  /* 0x00018800ff1c7b82 */ /* 0x000ee20000000a00 */
[----:B-1----:R-:W-:-:S04]  /*1600*/  ISETP.NE.U32.AND P0, PT, R26, RZ, PT ;  /* 0x000000ff1a00720c */ /* 0x002fc80003f05070 */
[----:B------:R-:W-:-:S13]  /*1610*/  ISETP.NE.AND.EX P0, PT, R27, RZ, PT, P0 ;  /* 0x000000ff1b00720c */ /* 0x000fda0003f05300 */
[----:B--23--:R-:W-:Y:S05]  /*1620*/  @!P0 BRA `(.L_x_14) ;  /* 0x0000000000288947 */ /* 0x00cfea0003800000 */
[----:B------:R-:W1:Y:S02]  /*1630*/  LDC R3, c[0x0][0x634] ;  /* 0x00018d00ff037b82 */ /* 0x000e640000000800 */
[----:B-1----:R-:W-:-:S05]  /*1640*/  IADD3 R3, P0, R16, R3, RZ ;  /* 0x0000000310037210 */ /* 0x002fca0007f1e0ff */
[----:B------:R-:W-:-:S04]  /*1650*/  IMAD.X R19, RZ, RZ, R17, P0 ;  /* 0x000000ffff137224 */ /* 0x000fc800000e0611 */
[----:B------:R-:W-:-:S04]  /*1660*/  IMAD.WIDE.U32 R10, R19, R26, RZ ;  /* 0x0000001a130a7225 */ /* 0x000fc800078e00ff */
[----:B0-----:R-:W-:-:S04]  /*1670*/  IMAD.WIDE.U32 R12, P0, R3, R27, R10 ;  /* 0x0000001b030c7225 */ /* 0x001fc8000780000a */
[----:B------:R-:W-:-:S04]  /*1680*/  IMAD.WIDE.U32 R10, R3, R26, RZ ;  /* 0x0000001a030a7225 */ /* 0x000fc800078e00ff */
[----:B------:R-:W-:Y:S01]  /*1690*/  IMAD.X R15, RZ, RZ, RZ, P0 ;  /* 0x000000ffff0f7224 */ /* 0x000fe200000e06ff */
[----:B------:R-:W-:Y:S01]  /*16a0*/  IADD3 RZ, P0, R11, R12, RZ ;  /* 0x0000000c0bff7210 */ /* 0x000fe20007f1e0ff */
[----:B------:R-:W-:-:S04]  /*16b0*/  IMAD.MOV.U32 R14, RZ, RZ, R13 ;  /* 0x000000ffff0e7224 */ /* 0x000fc800078e000d */
[----:B------:R-:W-:-:S08]  /*16c0*/  IMAD.WIDE.U32.X R10, R19, R27, R14, P0 ;  /* 0x0000001b130a7225 */ /* 0x000fd000000e040e */
.L_x_14:
[----:B------:R-:W1:Y:S01]  /*16d0*/  LDC.64 R30, c[0x0][0x640] ;  /* 0x00019000ff1e7b82 */ /* 0x000e620000000a00 */
[-CC-:B------:R-:W-:Y:S01]  /*16e0*/  SHF.R.U64 R33, R10, R18.reuse, R11.reuse ;  /* 0x000000120a217219 */ /* 0x180fe2000000120b */
[----:B------:R-:W-:Y:S01]  /*16f0*/  IMAD.MOV.U32 R32, RZ, RZ, 0x1 ;  /* 0x00000001ff207424 */ /* 0x000fe200078e00ff */
[----:B------:R-:W-:Y:S02]  /*1700*/  SHF.R.U32.HI R3, RZ, R18, R11 ;  /* 0x00000012ff037219 */ /* 0x000fe4000001160b */
[----:B0-----:R-:W-:-:S03]  /*1710*/  IADD3 R13, P0, RZ, -R33, RZ ;  /* 0x80000021ff0d7210 */ /* 0x001fc60007f1e0ff */
[----:B------:R-:W0:Y:S02]  /*1720*/  LDC R14, c[0x0][0x618] ;  /* 0x00018600ff0e7b82 */ /* 0x000e240000000800 */
[----:B------:R-:W-:Y:S02]  /*1730*/  IMAD.X R3, RZ, RZ, ~R3, P0 ;  /* 0x000000ffff037224 */ /* 0x000fe400000e0e03 */
[----:B------:R-:W-:-:S04]  /*1740*/  IMAD.WIDE.U32 R10, R13, R28, R16 ;  /* 0x0000001c0d0a7225 */ /* 0x000fc800078e0010 */
[----:B------:R-:W2:Y:S01]  /*1750*/  LDC R15, c[0x0][0x608] ;  /* 0x00018200ff0f7b82 */ /* 0x000ea20000000800 */
[----:B------:R-:W-:-:S04]  /*1760*/  IMAD R12, R3, R28, RZ ;  /* 0x0000001c030c7224 */ /* 0x000fc800078e02ff */
[----:B------:R-:W-:Y:S02]  /*1770*/  IMAD R3, R13, R29, R12 ;  /* 0x0000001d0d037224 */ /* 0x000fe400078e020c */
[----:B------:R-:W-:Y:S01]  /*1780*/  IMAD.MOV.U32 R12, RZ, RZ, -0x1 ;  /* 0xffffffffff0c7424 */ /* 0x000fe200078e00ff */
[----:B------:R-:W3:Y:S01]  /*1790*/  LDC R27, c[0x0][0x658] ;  /* 0x00019600ff1b7b82 */ /* 0x000ee20000000800 */
[----:B------:R-:W-:Y:S01]  /*17a0*/  IMAD.IADD R3, R11, 0x1, R3 ;  /* 0x000000010b037824 */ /* 0x000fe200078e0203 */
[----:B-1----:R-:W-:-:S04]  /*17b0*/  ISETP.NE.U32.AND P0, PT, R30, RZ, PT ;  /* 0x000000ff1e00720c */ /* 0x002fc80003f05070 */
[----:B------:R-:W-:Y:S02]  /*17c0*/  ISETP.NE.AND.EX P0, PT, R31, RZ, PT, P0 ;  /* 0x000000ff1f00720c */ /* 0x000fe40003f05300 */
[----:B------:R-:W1:Y:S01]  /*17d0*/  LDC R26, c[0x0][0x600] ;  /* 0x00018000ff1a7b82 */ /* 0x000e620000000800 */
[-CC-:B0-----:R-:W-:Y:S02]  /*17e0*/  SHF.R.U64 R25, R10, R14.reuse, R3.reuse ;  /* 0x0000000e0a197219 */ /* 0x181fe40000001203 */
[----:B------:R-:W-:-:S05]  /*17f0*/  SHF.R.U32.HI R10, RZ, R14, R3 ;  /* 0x0000000eff0a7219 */ /* 0x000fca0000011603 */
[----:B------:R-:W0:Y:S01]  /*1800*/  LDC R22, c[0x0][0x648] ;  /* 0x00019200ff167b82 */ /* 0x000e220000000800 */
[-CC-:B--2---:R-:W-:Y:S02]  /*1810*/  SHF.R.U64 R35, R25, R15.reuse, R10.reuse ;  /* 0x0000000f19237219 */ /* 0x184fe4000000120a */
[----:B------:R-:W-:-:S05]  /*1820*/  SHF.R.U32.HI R10, RZ, R15, R10 ;  /* 0x0000000fff0a7219 */ /* 0x000fca000001160a */
[----:B------:R-:W2:Y:S01]  /*1830*/  LDC R28, c[0x0][0x638] ;  /* 0x00018e00ff1c7b82 */ /* 0x000ea20000000800 */
[-CC-:B---3--:R-:W-:Y:S02]  /*1840*/  SHF.R.U64 R34, R35, R27.reuse, R10.reuse ;  /* 0x0000001b23227219 */ /* 0x188fe4000000120a */
[-C--:B------:R-:W-:Y:S02]  /*1850*/  SHF.L.U32 R3, R12, R27.reuse, RZ ;  /* 0x0000001b0c037219 */ /* 0x080fe400000006ff */
[----:B------:R-:W-:Y:S01]  /*1860*/  SHF.R.U32.HI R11, RZ, R27, R10 ;  /* 0x0000001bff0b7219 */ /* 0x000fe2000001160a */
[----:B------:R-:W-:Y:S01]  /*1870*/  IMAD.MOV.U32 R10, RZ, RZ, R34 ;  /* 0x000000ffff0a7224 */ /* 0x000fe200078e0022 */
[----:B------:R-:W-:Y:S01]  /*1880*/  LOP3.LUT R18, RZ, R3, RZ, 0x33, !PT ;  /* 0x00000003ff127212 */ /* 0x000fe200078e33ff */
[----:B------:R-:W3:Y:S01]  /*1890*/  LDC R29, c[0x0][0x610] ;  /* 0x00018400ff1d7b82 */ /* 0x000ee20000000800 */
[----:B------:R-:W-:Y:S05]  /*18a0*/  @!P0 BRA `(.L_x_15) ;  /* 0x0000000000288947 */ /* 0x000fea0003800000 */
[----:B------:R-:W4:Y:S02]  /*18b0*/  LDC R3, c[0x0][0x64c] ;  /* 0x00019300ff037b82 */ /* 0x000f240000000800 */
[----:B----4-:R-:W-:-:S05]  /*18c0*/  IADD3 R3, P0, R34, R3, RZ ;  /* 0x0000000322037210 */ /* 0x010fca0007f1e0ff */
[----:B------:R-:W-:-:S04]  /*18d0*/  IMAD.X R19, RZ, RZ, R11, P0 ;  /* 0x000000ffff137224 */ /* 0x000fc800000e060b */
[----:B------:R-:W-:-:S04]  /*18e0*/  IMAD.WIDE.U32 R10, R19, R30, RZ ;  /* 0x0000001e130a7225 */ /* 0x000fc800078e00ff */
[----:B------:R-:W-:-:S04]  /*18f0*/  IMAD.WIDE.U32 R12, P0, R3, R31, R10 ;  /* 0x0000001f030c7225 */ /* 0x000fc8000780000a */
[----:B------:R-:W-:-:S04]  /*1900*/  IMAD.WIDE.U32 R10, R3, R30, RZ ;  /* 0x0000001e030a7225 */ /* 0x000fc800078e00ff */
[----:B------:R-:W-:Y:S01]  /*1910*/  IMAD.X R15, RZ, RZ, RZ, P0 ;  /* 0x000000ffff0f7224 */ /* 0x000fe200000e06ff */
[----:B------:R-:W-:Y:S01]  /*1920*/  IADD3 RZ, P0, R11, R12, RZ ;  /* 0x0000000c0bff7210 */ /* 0x000fe20007f1e0ff */
[----:B------:R-:W-:-:S04]  /*1930*/  IMAD.MOV.U32 R14, RZ, RZ, R13 ;  /* 0x000000ffff0e7224 */ /* 0x000fc800078e000d */
[----:B------:R-:W-:-:S08]  /*1940*/  IMAD.WIDE.U32.X R10, R19, R31, R14, P0 ;  /* 0x0000001f130a7225 */ /* 0x000fd000000e040e */
.L_x_15:
[----:B0-----:R-:W-:Y:S01]  /*1950*/  SHF.R.U64 R7, R10, R22, R11 ;  /* 0x000000160a077219 */ /* 0x001fe2000000120b */
[----:B-1----:R-:W-:Y:S01]  /*1960*/  VIADD R10, R26, 0xffffffff ;  /* 0xffffffff1a0a7836 */ /* 0x002fe20000000000 */
[----:B------:R-:W-:Y:S01]  /*1970*/  SHF.L.U32 R3, R32, R27, RZ ;  /* 0x0000001b20037219 */ /* 0x000fe200000006ff */
[----:B------:R-:W-:Y:S01]  /*1980*/  @P1 IMAD R20, R21, R24, R6 ;  /* 0x0000001815141224 */ /* 0x000fe200078e0206 */
[----:B------:R-:W-:Y:S01]  /*1990*/  LOP3.LUT R18, R35, R18, RZ, 0xc0, !PT ;  /* 0x0000001223127212 */ /* 0x000fe200078ec0ff */
[----:B------:R-:W-:Y:S01]  /*19a0*/  IMAD.MOV R11, RZ, RZ, -R7 ;  /* 0x000000ffff0b7224 */ /* 0x000fe200078e0a07 */
[----:B------:R-:W-:Y:S01]  /*19b0*/  LOP3.LUT R10, R25, R10, RZ, 0xc0, !PT ;  /* 0x0000000a190a7212 */ /* 0x000fe200078ec0ff */
[----:B------:R-:W-:Y:S02]  /*19c0*/  IMAD.MOV.U32 R6, RZ, RZ, 0x1 ;  /* 0x00000001ff067424 */ /* 0x000fe400078e00ff */
[----:B------:R-:W-:Y:S02]  /*19d0*/  IMAD R7, R3, R7, R18 ;  /* 0x0000000703077224 */ /* 0x000fe400078e0212 */
[----:B--2---:R-:W-:-:S02]  /*19e0*/  IMAD R3, R11, R28, R34 ;  /* 0x0000001c0b037224 */ /* 0x004fc400078e0222 */
[----:B---3--:R-:W-:Y:S02]  /*19f0*/  IMAD R22, R7, R29, R20 ;  /* 0x0000001d07167224 */ /* 0x008fe400078e0214 */
[----:B------:R-:W-:Y:S01]  /*1a00*/  IMAD R7, R3, R26, R10 ;  /* 0x0000001a03077224 */ /* 0x000fe200078e020a */
[----:B------:R-:W-:Y:S01]  /*1a10*/  PRMT R3, R6, 0x7610, R3 ;  /* 0x0000761006037816 */ /* 0x000fe20000000003 */
[----:B------:R-:W-:-:S03]  /*1a20*/  IMAD.MOV.U32 R18, RZ, RZ, R33 ;  /* 0x000000ffff127224 */ /* 0x000fc600078e0021 */
[----:B------:R-:W-:Y:S02]  /*1a30*/  SEL R19, R7, R22, !P1 ;  /* 0x0000001607137207 */ /* 0x000fe40004800000 */
[----:B------:R-:W-:-:S07]  /*1a40*/  SEL R22, R22, R7, !P1 ;  /* 0x0000000716167207 */ /* 0x000fce0004800000 */
.L_x_13:
[----:B------:R-:W-:Y:S05]  /*1a50*/  @!P2 BRA `(.L_x_16) ;  /* 0x00000000000ca947 */ /* 0x000fea0003800000 */
[----:B------:R-:W-:Y:S01]  /*1a60*/  UCGABAR_WAIT ;  /* 0x0000000000007dc7 */ /* 0x000fe20008000000 */
[----:B------:R-:W-:Y:S01]  /*1a70*/  CCTL.IVALL ;  /* 0x00000000ff00798f */ /* 0x000fe20002000000 */
[----:B------:R-:W-:Y:S05]  /*1a80*/  BRA `(.L_x_17) ;  /* 0x0000000000047947 */ /* 0x000fea0003800000 */
.L_x_16:
[----:B------:R-:W-:Y:S06]  /*1a90*/  BAR.SYNC.DEFER_BLOCKING 0x0 ;  /* 0x0000000000007b1d */ /* 0x000fec0000010000 */
.L_x_17:
[----:B------:R-:W-:Y:S05]  /*1aa0*/  @!P3 BRA `(.L_x_18) ;  /* 0x0000002c00ecb947 */ /* 0x000fea0003800000 */
[----:B------:R-:W-:-:S13]  /*1ab0*/  ISETP.GT.U32.AND P0, PT, R36, 0x1, PT ;  /* 0x000000012400780c */ /* 0x000fda0003f04070 */
[----:B------:R-:W-:Y:S05]  /*1ac0*/  @P0 EXIT ;  /* 0x000000000000094d */ /* 0x000fea0003800000 */
.L_x_19:
[----:B------:R-:W-:-:S08]  /*1ad0*/  NOP ;  /* 0x0000000000007918 */ /* 0x000fd00000000000 */
[----:B------:R-:W1:Y:S02]  /*1ae0*/  USETMAXREG.TRY_ALLOC.CTAPOOL UP0, 0xe8 ;  /* 0x000000e8000079c8 */ /* 0x000e640008000600 */
[----:B-1----:R-:W-:-:S13]  /*1af0*/  PLOP3.LUT P0, PT, PT, PT, UP0, 0x80, 0x0 ;  /* 0x000000000000781c */ /* 0x002fda0003f0f008 */
[----:B------:R-:W-:Y:S05]  /*1b00*/  @!P0 BRA `(.L_x_19) ;  /* 0xfffffffc00f08947 */ /* 0x000fea000383ffff */
[----:B------:R-:W-:-:S13]  /*1b10*/  LOP3.LUT P0, RZ, R3, 0xff, RZ, 0xc0, !PT ;  /* 0x000000ff03ff7812 */ /* 0x000fda000780c0ff */
[----:B------:R-:W-:Y:S05]  /*1b20*/  @!P0 EXIT ;  /* 0x000000000000894d */ /* 0x000fea0003800000 */
[----:B------:R-:W2:Y:S01]  /*1b30*/  LDL.64 R10, [R1] ;  /* 0x00000000010a7983 */ /* 0x000ea20000100a00 */
[----:B------:R-:W1:Y:S01]  /*1b40*/  S2UR UR4, SR_CgaCtaId ;  /* 0x00000000000479c3 */ /* 0x000e620000008800 */
[CC--:B------:R-:W-:Y:S01]  /*1b50*/  LEA.HI R3, R8.reuse, R5.reuse, RZ, 0x2 ;  /* 0x0000000508037211 */ /* 0x0c0fe200078f10ff */
[----:B------:R-:W-:Y:S01]  /*1b60*/  UMOV UR41, 0x400 ;  /* 0x0000040000297882 */ /* 0x000fe20000000000 */
[----:B------:R-:W-:Y:S01]  /*1b70*/  LEA.HI R8, R8, R5, RZ, 0x5 ;  /* 0x0000000508087211 */ /* 0x000fe200078f28ff */
[----:B------:R-:W-:Y:S01]  /*1b80*/  UISETP.LT.AND UP0, UPT, UR40, 0x1, UPT ;  /* 0x000000012800788c */ /* 0x000fe2000bf01270 */
[--C-:B------:R-:W-:Y:S01]  /*1b90*/  SHF.R.S32.HI R60, RZ, 0x2, R3.reuse ;  /* 0x00000002ff3c7819 */ /* 0x100fe20000011403 */
[----:B------:R-:W-:Y:S01]  /*1ba0*/  UIADD3 UR5, UR43, -0x1, URZ ;  /* 0xffffffff2b057890 */ /* 0x000fe2000fffe03f */
[----:B------:R-:W-:Y:S01]  /*1bb0*/  SHF.R.S32.HI R7, RZ, 0x1f, R3 ;  /* 0x0000001fff077819 */ /* 0x000fe20000011403 */
[----:B------:R-:W3:Y:S01]  /*1bc0*/  LDC R66, c[0x0][0x658] ;  /* 0x00019600ff427b82 */ /* 0x000ee20000000800 */
[----:B------:R-:W-:Y:S01]  /*1bd0*/  LOP3.LUT R4, R3, 0xfffffffc, RZ, 0xc0, !PT ;  /* 0xfffffffc03047812 */ /* 0x000fe200078ec0ff */
[----:B------:R-:W-:Y:S01]  /*1be0*/  USEL UR42, UR40, 0x1, UP0 ;  /* 0x00000001282a7887 */ /* 0x000fe20008000000 */
[----:B------:R-:W-:Y:S01]  /*1bf0*/  LEA.HI R7, R7, R60, RZ, 0x3 ;  /* 0x0000003c07077211 */ /* 0x000fe200078f18ff */
[----:B------:R-:W-:Y:S01]  /*1c00*/  UISETP.NE.AND UP0, UPT, UR5, URZ, UPT ;  /* 0x0000003f0500728c */ /* 0x000fe2000bf05270 */
[----:B------:R-:W-:Y:S01]  /*1c10*/  SHF.R.S32.HI R3, RZ, 0x5, R8 ;  /* 0x00000005ff037819 */ /* 0x000fe20000011408 */
[----:B------:R-:W-:Y:S01]  /*1c20*/  IMAD.IADD R4, R5, 0x1, -R4 ;  /* 0x0000000105047824 */ /* 0x000fe200078e0a04 */
[----:B------:R-:W-:Y:S01]  /*1c30*/  LOP3.LUT R7, R7, 0xfffffff8, RZ, 0xc0, !PT ;  /* 0xfffffff807077812 */ /* 0x000fe200078ec0ff */
[----:B------:R-:W4:Y:S01]  /*1c40*/  LDC.64 R64, c[0x0][0x5c8] ;  /* 0x00017200ff407b82 */ /* 0x000f220000000a00 */
[----:B------:R-:W-:Y:S01]  /*1c50*/  USEL UR7, URZ, 0x1, UP0 ;  /* 0x000000013f077887 */ /* 0x000fe20008000000 */
[----:B------:R-:W-:Y:S01]  /*1c60*/  IMAD.SHL.U32 R62, R4, 0x2, RZ ;  /* 0x00000002043e7824 */ /* 0x000fe200078e00ff */
[----:B------:R-:W-:Y:S01]  /*1c70*/  ULDC UR8, c[0x0][0x284] ;  /* 0x0000a10000087ab9 */ /* 0x000fe20000000800 */
[----:B------:R-:W-:Y:S01]  /*1c80*/  IMAD.IADD R60, R60, 0x1, -R7 ;  /* 0x000000013c3c7824 */ /* 0x000fe200078e0a07 */
[----:B------:R-:W-:Y:S01]  /*1c90*/  LOP3.LUT R73, R23, 0x1, RZ, 0xfc, !PT ;  /* 0x0000000117497812 */ /* 0x000fe200078efcff */
[----:B------:R-:W-:Y:S01]  /*1ca0*/  IMAD.MOV.U32 R7, RZ, RZ, 0x1 ;  /* 0x00000001ff077424 */ /* 0x000fe200078e00ff */
[----:B------:R-:W-:Y:S01]  /*1cb0*/  SHF.R.S32.HI R63, RZ, 0x1f, R62 ;  /* 0x0000001fff3f7819 */ /* 0x000fe2000001143e */
[----:B------:R-:W0:Y:S01]  /*1cc0*/  LDC R5, c[0x0][0x288] ;  /* 0x0000a200ff057b82 */ /* 0x000e220000000800 */
[--C-:B------:R-:W-:Y:S01]  /*1cd0*/  SHF.R.S32.HI R61, RZ, 0x1f, R60.reuse ;  /* 0x0000001fff3d7819 */ /* 0x100fe2000001143c */
[----:B-1----:R-:W-:Y:S01]  /*1ce0*/  ULEA UR41, UR4, UR41, 0x18 ;  /* 0x0000002904297291 */ /* 0x002fe2000f8ec03f */
[C-C-:B------:R-:W-:Y:S01]  /*1cf0*/  IMAD R71, R3.reuse, -0x10, -R60.reuse ;  /* 0xfffffff003477824 */ /* 0x140fe200078e0a3c */
[----:B------:R-:W-:Y:S01]  /*1d00*/  USHF.L.U32 UR4, UR5, 0x3, URZ ;  /* 0x0000000305047899 */ /* 0x000fe2000800063f */
[----:B------:R-:W-:Y:S01]  /*1d10*/  IMAD.U32 R74, RZ, RZ, UR7 ;  /* 0x00000007ff4a7e24 */ /* 0x000fe2000f8e00ff */
[----:B------:R-:W-:Y:S01]  /*1d20*/  UIADD3 UR5, UR41, 0x480, URZ ;  /* 0x0000048029057890 */ /* 0x000fe2000fffe03f */
[----:B------:R-:W-:Y:S01]  /*1d30*/  IMAD.WIDE R60, R3, 0x10, R60 ;  /* 0x00000010033c7825 */ /* 0x000fe200078e023c */
[----:B------:R-:W1:Y:S01]  /*1d40*/  LDC R69, c[0x0][0x600] ;  /* 0x00018000ff457b82 */ /* 0x000e620000000800 */
[----:B------:R-:W-:-:S02]  /*1d50*/  UIADD3 UR6, UR41, 0x1c480, URZ ;  /* 0x0001c48029067890 */ /* 0x000fc4000fffe03f */
[----:B------:R-:W-:Y:S01]  /*1d60*/  IMAD.MOV.U32 R3, RZ, RZ, -0x1 ;  /* 0xffffffffff037424 */ /* 0x000fe200078e00ff */
[----:B------:R-:W-:Y:S01]  /*1d70*/  USHF.R.U32.HI UR5, URZ, 0x4, UR5 ;  /* 0x000000043f057899 */ /* 0x000fe20008011605 */
[----:B------:R-:W-:Y:S01]  /*1d80*/  VIADD R71, R71, UR8 ;  /* 0x0000000847477c36 */ /* 0x000fe20008000000 */
[----:B------:R-:W-:Y:S02]  /*1d90*/  USHF.R.U32.HI UR6, URZ, 0x4, UR6 ;  /* 0x000000043f067899 */ /* 0x000fe40008011606 */
[-C--:B---3--:R-:W-:Y:S01]  /*1da0*/  SHF.L.U32 R3, R3, R66.reuse, RZ ;  /* 0x0000004203037219 */ /* 0x088fe200000006ff */
[----:B------:R-:W-:Y:S01]  /*1db0*/  UIADD3 UR47, UR41, 0x390, URZ ;  /* 0x00000390292f7890 */ /* 0x000fe2000fffe03f */
[----:B----4-:R-:W-:Y:S01]  /*1dc0*/  SHF.L.U64.HI R67, R64, 0x3, R65 ;  /* 0x0000000340437819 */ /* 0x010fe20000010241 */
[----:B------:R-:W-:Y:S01]  /*1dd0*/  ULOP3.LUT UR4, UR4, 0x8, URZ, 0xc0, !UPT ;  /* 0x0000000804047892 */ /* 0x000fe2000f8ec03f */
[----:B------:R-:W-:Y:S01]  /*1de0*/  SHF.L.U32 R66, R7, R66, RZ ;  /* 0x0000004207427219 */ /* 0x000fe200000006ff */
[----:B------:R-:W-:Y:S01]  /*1df0*/  ULOP3.LUT UR5, UR5, 0x3fff, URZ, 0xc0, !UPT ;  /* 0x00003fff05057892 */ /* 0x000fe2000f8ec03f */
[----:B------:R-:W-:Y:S01]  /*1e00*/  LOP3.LUT R70, RZ, R3, RZ, 0x33, !PT ;  /* 0x00000003ff467212 */ /* 0x000fe200078e33ff */
[----:B------:R-:W-:Y:S01]  /*1e10*/  ULOP3.LUT UR6, UR6, 0x3fff, URZ, 0xc0, !UPT ;  /* 0x00003fff06067892 */ /* 0x000fe2000f8ec03f */
[----:B0-----:R-:W-:Y:S01]  /*1e20*/  IMAD R65, R4, -0x2, R5 ;  /* 0xfffffffe04417824 */ /* 0x001fe200078e0205 */
[----:B------:R-:W-:-:S02]  /*1e30*/  USHF.L.U32 UR48, UR40, 0x1, URZ ;  /* 0x0000000128307899 */ /* 0x000fc4000800063f */
[----:B------:R-:W-:Y:S02]  /*1e40*/  UIADD3 UR42, -UR42, UR40, URZ ;  /* 0x000000282a2a7290 */ /* 0x000fe4000fffe13f */
[----:B------:R-:W-:Y:S02]  /*1e50*/  ULEA UR43, UR43, UR47, 0x3 ;  /* 0x0000002f2b2b7291 */ /* 0x000fe4000f8e183f */
[----:B------:R-:W-:Y:S01]  /*1e60*/  ULOP3.LUT UR49, UR4, 0x8, URZ, 0x3c, !UPT ;  /* 0x0000000804317892 */ /* 0x000fe2000f8e3c3f */
[----:B-1----:R-:W-:Y:S01]  /*1e70*/  VIADD R69, R69, 0xffffffff ;  /* 0xffffffff45457836 */ /* 0x002fe20000000000 */
[----:B------:R-:W-:Y:S02]  /*1e80*/  ULOP3.LUT UR44, UR4, 0x18, URZ, 0x3c, !UPT ;  /* 0x00000018042c7892 */ /* 0x000fe4000f8e3c3f */
[----:B------:R-:W-:Y:S02]  /*1e90*/  ULOP3.LUT UR45, UR5, 0x10000, URZ, 0xfc, !UPT ;  /* 0x00010000052d7892 */ /* 0x000fe4000f8efc3f */
[----:B------:R-:W-:Y:S01]  /*1ea0*/  ULOP3.LUT UR46, UR6, 0x10000, URZ, 0xfc, !UPT ;  /* 0x00010000062e7892 */ /* 0x000fe2000f8efc3f */
[----:B--2---:R-:W-:-:S11]  /*1eb0*/  SHF.L.U64.HI R68, R10, 0x1, R0 ;  /* 0x000000010a447819 */ /* 0x004fd60000010200 */
.L_x_107:
[----:B------:R-:W-:-:S04]  /*1ec0*/  SHF.L.U32 R0, R74, 0x1f, RZ ;  /* 0x0000001f4a007819 */ /* 0x000fc800000006ff */
[----:B------:R-:W0:Y:S02]  /*1ed0*/  SYNCS.PHASECHK.TRANS64.TRYWAIT P0, [UR43+-0x8], R0 ;  /* 0xfffff800ff0075a7 */ /* 0x000e24000800016b */
[----:B0-----:R-:W-:Y:S05]  /*1ee0*/  @!P0 BRA `(.L_x_20) ;  /* 0x0000005800808947 */ /* 0x001fea0003800000 */
.L_x_181:
[----:B------:R-:W-:Y:S02]  /*1ef0*/  ULDC UR4, c[0x0][0x28c] ;  /* 0x0000a30000047ab9 */ /* 0x000fe40000000800 */
[----:B------:R-:W-:-:S13]  /*1f00*/  ISETP.LT.AND P0, PT, RZ, UR4, PT ;  /* 0x00000004ff007c0c */ /* 0x000fda000bf01270 */
[----:B------:R-:W-:Y:S05]  /*1f10*/  @P0 BRA `(.L_x_21) ;  /* 0x0000000000400947 */ /* 0x000fea0003800000 */
[----:B0-----:R-:W-:Y:S01]  /*1f20*/  MOV R0, 0x0 ;  /* 0x0000000000007802 */ /* 0x001fe20000000f00 */
[----:B------:R-:W-:Y:S01]  /*1f30*/  ULDC.64 UR4, c[0x4][0x68] ;  /* 0x01001a0000047ab9 */ /* 0x000fe20000000a00 */
[----:B------:R-:W-:Y:S01]  /*1f40*/  ULDC.64 UR6, c[0x4][0x8] ;  /* 0x0100020000067ab9 */ /* 0x000fe20000000a00 */
[----:B------:R-:W-:Y:S01]  /*1f50*/  IMAD.U32 R4, RZ, RZ, UR4 ;  /* 0x00000004ff047e24 */ /* 0x000fe2000f8e00ff */
[----:B------:R0:W1:Y:S01]  /*1f60*/  LDC.64 R14, c[0x4][R0] ;  /* 0x01000000000e7b82 */ /* 0x0000620000000a00 */
[----:B------:R-:W-:Y:S01]  /*1f70*/  IMAD.U32 R5, RZ, RZ, UR5 ;  /* 0x00000005ff057e24 */ /* 0x000fe2000f8e00ff */
[----:B------:R-:W-:Y:S01]  /*1f80*/  ULDC.64 UR4, c[0x4][0x70] ;  /* 0x01001c0000047ab9 */ /* 0x000fe20000000a00 */
[----:B------:R-:W-:Y:S02]  /*1f90*/  IMAD.U32 R10, RZ, RZ, UR6 ;  /* 0x00000006ff0a7e24 */ /* 0x000fe4000f8e00ff */
[----:B------:R-:W-:Y:S02]  /*1fa0*/  IMAD.U32 R6, RZ, RZ, UR4 ;  /* 0x00000004ff067e24 */ /* 0x000fe4000f8e00ff */
[----:B------:R-:W-:-:S02]  /*1fb0*/  IMAD.U32 R7, RZ, RZ, UR5 ;  /* 0x00000005ff077e24 */ /* 0x000fc4000f8e00ff */
[----:B------:R-:W-:Y:S02]  /*1fc0*/  IMAD.U32 R11, RZ, RZ, UR7 ;  /* 0x00000007ff0b7e24 */ /* 0x000fe4000f8e00ff */
[----:B------:R-:W-:Y:S02]  /*1fd0*/  IMAD.MOV.U32 R8, RZ, RZ, 0x1e1 ;  /* 0x000001e1ff087424 */ /* 0x000fe400078e00ff */
[----:B------:R-:W-:Y:S02]  /*1fe0*/  IMAD.MOV.U32 R12, RZ, RZ, 0x1 ;  /* 0x00000001ff0c7424 */ /* 0x000fe400078e00ff */
[----:B0-----:R-:W-:-:S07]  /*1ff0*/  IMAD.MOV.U32 R13, RZ, RZ, RZ ;  /* 0x000000ffff0d7224 */ /* 0x001fce00078e00ff */
[----:B------:R-:W-:-:S07]  /*2000*/  LEPC R20, `(.L_x_21) ;  /* 0x000000001014794e */ /* 0x000fce0000000000 */
[----:B-1---5:R-:W-:Y:S05]  /*2010*/  CALL.ABS.NOINC R14 ;  /* 0x000000000e007343 */ /* 0x022fea0003c00000 */
.L_x_21:
[----:B------:R-:W-:-:S13]  /*2020*/  ISETP.NE.AND P0, PT, R73, 0x3, PT ;  /* 0x000000034900780c */ /* 0x000fda0003f05270 */
[----:B------:R-:W-:Y:S05]  /*2030*/  @!P0 BRA `(.L_x_22) ;  /* 0x0000000000048947 */ /* 0x000fea0003800000 */
[----:B------:R-:W-:Y:S01]  /*2040*/  BPT.TRAP 0x1 ;  /* 0x000000040000795c */ /* 0x000fe20000300000 */
.L_x_22:
[----:B0-----:R-:W-:Y:S02]  /*2050*/  IMAD.U32 R3, RZ, RZ, UR39 ;  /* 0x00000027ff037e24 */ /* 0x001fe4000f8e00ff */
[----:B------:R-:W-:-:S03]  /*2060*/  IMAD.U32 R0, RZ, RZ, UR38 ;  /* 0x00000026ff007e24 */ /* 0x000fc6000f8e00ff */
[----:B------:R-:W-:Y:S02]  /*2070*/  LEA R3, R3, UR41, 0x3 ;  /* 0x0000002903037c11 */ /* 0x000fe4000f8e18ff */
[----:B------:R-:W-:-:S04]  /*2080*/  SHF.L.U32 R0, R0, 0x1f, RZ ;  /* 0x0000001f00007819 */ /* 0x000fc800000006ff */
[----:B------:R0:W1:Y:S01]  /*2090*/  SYNCS.PHASECHK.TRANS64.TRYWAIT P1, [R3+URZ], R0 ;  /* 0x00000000030075a7 */ /* 0x000062000802017f */
[----:B------:R-:W-:Y:S05]  /*20a0*/  @!P0 BRA `(.L_x_23) ;  /* 0x0000000000048947 */ /* 0x000fea0003800000 */
[----:B------:R-:W-:Y:S01]  /*20b0*/  BPT.TRAP 0x1 ;  /* 0x000000040000795c */ /* 0x000fe20000300000 */
.L_x_23:
[----:B-1----:R-:W-:Y:S05]  /*20c0*/  @P1 BRA `(.L_x_24) ;  /* 0x0000000000081947 */ /* 0x002fea0003800000 */
[----:B------:R-:W1:Y:S02]  /*20d0*/  SYNCS.PHASECHK.TRANS64.TRYWAIT P1, [R3+URZ], R0 ;  /* 0x00000000030075a7 */ /* 0x000e64000802017f */
[----:B-1----:R-:W-:Y:S05]  /*20e0*/  @!P1 BRA `(.L_x_25) ;  /* 0x0000005800189947 */ /* 0x002fea0003800000 */
.L_x_24:
[----:B------:R-:W-:Y:S05]  /*20f0*/  WARPSYNC.ALL ;  /* 0x0000000000007948 */ /* 0x000fea0003800000 */
[----:B------:R-:W-:Y:S01]  /*2100*/  ULEA UR4, UR39, UR45, 0x7 ;  /* 0x0000002d27047291 */ /* 0x000fe2000f8e383f */
[----:B------:R-:W-:Y:S01]  /*2110*/  WARPGROUP.ARRIVE ;  /* 0x00000000000079c5 */ /* 0x000fe20000000000 */
[----:B------:R-:W-:Y:S01]  /*2120*/  ULEA UR6, UR39, UR46, 0x7 ;  /* 0x0000002e27067291 */ /* 0x000fe2000f8e383f */
[----:B01----:R-:W-:Y:S01]  /*2130*/  IMAD.U32 R0, RZ, RZ, UR42 ;  /* 0x0000002aff007e24 */ /* 0x003fe2000f8e00ff */
[----:B------:R-:W-:Y:S01]  /*2140*/  UMOV UR5, 0xc0000010 ;  /* 0xc000001000057882 */ /* 0x000fe20000000000 */
[----:B------:R-:W-:-:S03]  /*2150*/  UMOV UR7, 0xc0000010 ;  /* 0xc000001000077882 */ /* 0x000fc60000000000 */
[----:B------:R-:W-:-:S03]  /*2160*/  ISETP.GE.AND P1, PT, R0, 0x1, PT ;  /* 0x000000010000780c */ /* 0x000fc60003f26270 */
[----:B------:R-:W-:Y:S03]  /*2170*/  IGMMA.64x64x32.S8.S8 R24, gdesc[UR4], RZ, !UPT, gsb0 ;  /* 0x01e00000041879f1 */ /* 0x000fe6000c0410ff */
[----:B------:R-:W-:-:S07]  /*2180*/  WARPGROUP.DEPBAR.LE gsb0, 0x0 ;  /* 0x00008000000079c5 */ /* 0x000fce0000010000 */
[----:B------:R-:W-:Y:S05]  /*2190*/  @!P1 BRA `(.L_x_26) ;  /* 0x0000000000b89947 */ /* 0x000fea0003800000 */
[----:B------:R-:W-:Y:S01]  /*21a0*/  UIADD3 UR4, UR39, 0x1, URZ ;  /* 0x0000000127047890 */ /* 0x000fe2000fffe03f */
[----:B------:R-:W-:Y:S02]  /*21b0*/  IMAD.U32 R0, RZ, RZ, UR42 ;  /* 0x0000002aff007e24 */ /* 0x000fe4000f8e00ff */
[----:B------:R-:W-:Y:S01]  /*21c0*/  IMAD.U32 R3, RZ, RZ, UR39 ;  /* 0x00000027ff037e24 */ /* 0x000fe2000f8e00ff */
[----:B------:R-:W-:-:S04]  /*21d0*/  UISETP.NE.AND UP0, UPT, UR4, 0x38, UPT ;  /* 0x000000380400788c */ /* 0x000fc8000bf05270 */
[----:B------:R-:W-:Y:S02]  /*21e0*/  USEL UR5, URZ, 0x1, UP0 ;  /* 0x000000013f057887 */ /* 0x000fe40008000000 */
[----:B------:R-:W-:Y:S02]  /*21f0*/  USEL UR8, UR4, URZ, UP0 ;  /* 0x0000003f04087287 */ /* 0x000fe40008000000 */
[----:B------:R-:W-:-:S06]  /*2200*/  ULOP3.LUT UR5, UR38, UR5, URZ, 0x3c, !UPT ;  /* 0x0000000526057292 */ /* 0x000fcc000f8e3c3f */
[----:B------:R-:W-:-:S07]  /*2210*/  IMAD.U32 R6, RZ, RZ, UR5 ;  /* 0x00000005ff067e24 */ /* 0x000fce000f8e00ff */
.L_x_33:
[----:B------:R-:W-:Y:S05]  /*2220*/  @!P0 BRA `(.L_x_27) ;  /* 0x0000000000048947 */ /* 0x000fea0003800000 */
[----:B------:R-:W-:Y:S01]  /*2230*/  BPT.TRAP 0x1 ;  /* 0x000000040000795c */ /* 0x000fe20000300000 */
.L_x_27:
[----:B------:R-:W-:Y:S01]  /*2240*/  ULEA UR4, UR8, UR41, 0x3 ;  /* 0x0000002908047291 */ /* 0x000fe2000f8e183f */
[----:B------:R-:W-:-:S08]  /*2250*/  SHF.L.U32 R4, R6, 0x1f, RZ ;  /* 0x0000001f06047819 */ /* 0x000fd000000006ff */
[----:B------:R0:W1:Y:S01]  /*2260*/  SYNCS.PHASECHK.TRANS64.TRYWAIT P1, [UR4], R4 ;  /* 0x00000004ff0075a7 */ /* 0x0000620008020144 */
[----:B------:R-:W-:Y:S05]  /*2270*/  @!P0 BRA `(.L_x_28) ;  /* 0x0000000000048947 */ /* 0x000fea0003800000 */
[----:B------:R-:W-:Y:S01]  /*2280*/  BPT.TRAP 0x1 ;  /* 0x000000040000795c */ /* 0x000fe20000300000 */
.L_x_28:
[----:B-1----:R-:W-:Y:S05]  /*2290*/  @P1 BRA `(.L_x_29) ;  /* 0x0000000000081947 */ /* 0x002fea0003800000 */
[----:B------:R-:W1:Y:S02]  /*22a0*/  SYNCS.PHASECHK.TRANS64.TRYWAIT P1, [UR4], R4 ;  /* 0x00000004ff0075a7 */ /* 0x000e640008020144 */
[----:B-1----:R-:W-:Y:S05]  /*22b0*/  @!P1 BRA `(.L_x_30) ;  /* 0x0000005400b89947 */ /* 0x002fea0003800000 */
.L_x_29:
[----:B------:R-:W-:Y:S01]  /*22c0*/  ULEA UR4, UR8, UR45, 0x7 ;  /* 0x0000002d08047291 */ /* 0x000fe2000f8e383f */
[----:B------:R-:W-:Y:S01]  /*22d0*/  WARPGROUP.ARRIVE ;  /* 0x00000000000079c5 */ /* 0x000fe20000000000 */
[----:B------:R-:W-:Y:S01]  /*22e0*/  ULEA UR6, UR8, UR46, 0x7 ;  /* 0x0000002e08067291 */ /* 0x000fe2000f8e383f */
[----:B------:R-:W-:Y:S01]  /*22f0*/  UMOV UR5, 0xc0000010 ;  /* 0xc000001000057882 */ /* 0x000fe20000000000 */
[----:B------:R-:W-:-:S07]  /*2300*/  UMOV UR7, 0xc0000010 ;  /* 0xc000001000077882 */ /* 0x000fce0000000000 */
[----:B------:R-:W-:Y:S03]  /*2310*/  IGMMA.64x64x32.S8.S8 R24, gdesc[UR4], R24, gsb0 ;  /* 0x01e00000041879f1 */ /* 0x000fe60008041018 */
[----:B------:R-:W-:Y:S02]  /*2320*/  WARPGROUP.DEPBAR.LE gsb0, 0x0 ;  /* 0x00008000000079c5 */ /* 0x000fe40000010000 */
[----:B------:R-:W-:Y:S05]  /*2330*/  @!P0 BRA `(.L_x_31) ;  /* 0x0000000000048947 */ /* 0x000fea0003800000 */
[----:B------:R-:W-:Y:S01]  /*2340*/  BPT.TRAP 0x1 ;  /* 0x000000040000795c */ /* 0x000fe20000300000 */
.L_x_31:
[----:B------:R-:W-:-:S13]  /*2350*/  ISETP.NE.AND P1, PT, R57, RZ, PT ;  /* 0x000000ff3900720c */ /* 0x000fda0003f25270 */
[----:B01----:R-:W-:-:S05]  /*2360*/  @P1 LEA R4, R3, UR41, 0x3 ;  /* 0x0000002903041c11 */ /* 0x003fca000f8e18ff */
[----:B------:R-:W-:-:S05]  /*2370*/  @P1 VIADD R5, R4, 0x1c0 ;  /* 0x000001c004051836 */ /* 0x000fca0000000000 */
[----:B------:R-:W-:-:S04]  /*2380*/  @P1 PRMT R5, R56, 0x654, R5 ;  /* 0x0000065438051816 */ /* 0x000fc80000000005 */
[----:B------:R0:W-:Y:S01]  /*2390*/  @P1 SYNCS.ARRIVE.TRANS64.RED.A1T0 RZ, [R5+URZ], RZ ;  /* 0x000000ff05ff19a7 */ /* 0x0001e2000810043f */
[----:B------:R-:W-:-:S13]  /*23a0*/  ISETP.GT.U32.AND P1, PT, R23, 0x1, PT ;  /* 0x000000011700780c */ /* 0x000fda0003f24070 */
[----:B0-----:R-:W-:Y:S05]  /*23b0*/  @P1 BRA `(.L_x_32) ;  /* 0x0000000000041947 */ /* 0x001fea0003800000 */
[----:B------:R-:W-:Y:S01]  /*23c0*/  BPT.TRAP 0x1 ;  /* 0x000000040000795c */ /* 0x000fe20000300000 */
.L_x_32:
[----:B------:R-:W-:Y:S01]  /*23d0*/  UIADD3 UR8, UR8, 0x1, URZ ;  /* 0x0000000108087890 */ /* 0x000fe2000fffe03f */
[C---:B------:R-:W-:Y:S01]  /*23e0*/  ISETP.GT.AND P2, PT, R0.reuse, 0x1, PT ;  /* 0x000000010000780c */ /* 0x040fe20003f44270 */
[----:B------:R-:W-:Y:S02]  /*23f0*/  VIADD R3, R3, 0x1 ;  /* 0x0000000103037836 */ /* 0x000fe40000000000 */
[----:B------:R-:W-:Y:S01]  /*2400*/  UISETP.NE.AND UP0, UPT, UR8, 0x38, UPT ;  /* 0x000000380800788c */ /* 0x000fe2000bf05270 */
[----:B------:R-:W-:Y:S02]  /*2410*/  VIADD R0, R0, 0xffffffff ;  /* 0xffffffff00007836 */ /* 0x000fe40000000000 */
[C---:B------:R-:W-:Y:S01]  /*2420*/  ISETP.NE.AND P1, PT, R3.reuse, 0x38, PT ;  /* 0x000000380300780c */ /* 0x040fe20003f25270 */
[----:B------:R-:W-:Y:S02]  /*2430*/  USEL UR4, URZ, 0x1, UP0 ;  /* 0x000000013f047887 */ /* 0x000fe40008000000 */
[----:B------:R-:W-:Y:S01]  /*2440*/  USEL UR8, UR8, URZ, UP0 ;  /* 0x0000003f08087287 */ /* 0x000fe20008000000 */
[----:B------:R-:W-:-:S03]  /*2450*/  SEL R3, R3, RZ, P1 ;  /* 0x000000ff03037207 */ /* 0x000fc60000800000 */
[----:B------:R-:W-:Y:S01]  /*2460*/  LOP3.LUT R6, R6, UR4, RZ, 0x3c, !PT ;  /* 0x0000000406067c12 */ /* 0x000fe2000f8e3cff */
[----:B------:R-:W-:Y:S07]  /*2470*/  @P2 BRA `(.L_x_33) ;  /* 0xfffffffc00682947 */ /* 0x000fee000383ffff */
.L_x_26:
[----:B------:R-:W0:Y:S01]  /*2480*/  LDC R0, c[0x0][0x28c] ;  /* 0x0000a300ff007b82 */ /* 0x000e220000000800 */
[----:B------:R-:W-:-:S04]  /*2490*/  IMAD.U32 R3, RZ, RZ, UR49 ;  /* 0x00000031ff037e24 */ /* 0x000fc8000f8e00ff */
[----:B------:R1:W-:Y:S01]  /*24a0*/  SYNCS.ARRIVE.TRANS64.A1T0 RZ, [R3+UR47], RZ ;  /* 0x000000ff03ff79a7 */ /* 0x0003e2000810002f */
[----:B0-----:R-:W-:-:S13]  /*24b0*/  ISETP.GE.AND P1, PT, R0, 0x1, PT ;  /* 0x000000010000780c */ /* 0x001fda0003f26270 */
[----:B-1----:R-:W-:Y:S05]  /*24c0*/  @!P1 BRA `(.L_x_34) ;  /* 0x0000000000449947 */ /* 0x002fea0003800000 */
[----:B------:R-:W-:Y:S05]  /*24d0*/  @!P0 BRA `(.L_x_35) ;  /* 0x0000000000048947 */ /* 0x000fea0003800000 */
[----:B------:R-:W-:Y:S01]  /*24e0*/  BPT.TRAP 0x1 ;  /* 0x000000040000795c */ /* 0x000fe20000300000 */
.L_x_35:
[----:B------:R-:W-:-:S13]  /*24f0*/  ISETP.NE.AND P0, PT, R57, RZ, PT ;  /* 0x000000ff3900720c */ /* 0x000fda0003f05270 */
[----:B------:R-:W-:-:S05]  /*2500*/  VOTEU.ANY UP0, P0 ;  /* 0x00000000003f7886 */ /* 0x000fca0000000100 */
[----:B------:R-:W-:-:S06]  /*2510*/  @UP0 UIADD3 UR4, UR39, UR42, URZ ;  /* 0x0000002a27040290 */ /* 0x000fcc000fffe03f */
[----:B------:R-:W-:Y:S02]  /*2520*/  IMAD.U32 R4, RZ, RZ, UR4 ;  /* 0x00000004ff047e24 */ /* 0x000fe4000f8e00ff */
[----:B------:R-:W-:-:S03]  /*2530*/  IMAD.U32 R3, RZ, RZ, UR4 ;  /* 0x00000004ff037e24 */ /* 0x000fc6000f8e00ff */
[----:B------:R-:W-:-:S05]  /*2540*/  @P0 SHF.R.U32.HI R4, RZ, 0x3, R4 ;  /* 0x00000003ff040819 */ /* 0x000fca0000011604 */
[----:B------:R-:W-:-:S04]  /*2550*/  @P0 IMAD.WIDE.U32 R4, R4, 0x24924925, RZ ;  /* 0x2492492504040825 */ /* 0x000fc800078e00ff */
[----:B------:R-:W-:-:S05]  /*2560*/  @P0 IMAD R4, R5, -0x38, R3 ;  /* 0xffffffc805040824 */ /* 0x000fca00078e0203 */
[----:B------:R-:W-:-:S05]  /*2570*/  @P0 LEA R4, R4, UR41, 0x3 ;  /* 0x0000002904040c11 */ /* 0x000fca000f8e18ff */
[----:B------:R-:W-:-:S05]  /*2580*/  @P0 VIADD R3, R4, 0x1c0 ;  /* 0x000001c004030836 */ /* 0x000fca0000000000 */
[----:B------:R-:W-:-:S04]  /*2590*/  @P0 PRMT R3, R56, 0x654, R3 ;  /* 0x0000065438030816 */ /* 0x000fc80000000003 */
[----:B------:R0:W-:Y:S01]  /*25a0*/  @P0 SYNCS.ARRIVE.TRANS64.RED.A1T0 RZ, [R3+URZ], RZ ;  /* 0x000000ff03ff09a7 */ /* 0x0001e2000810043f */
[----:B------:R-:W-:-:S13]  /*25b0*/  ISETP.GT.U32.AND P0, PT, R23, 0x1, PT ;  /* 0x000000011700780c */ /* 0x000fda0003f04070 */
[----:B0-----:R-:W-:Y:S05]  /*25c0*/  @P0 BRA `(.L_x_34) ;  /* 0x0000000000040947 */ /* 0x001fea0003800000 */
[----:B------:R-:W-:Y:S01]  /*25d0*/  BPT.TRAP 0x1 ;  /* 0x000000040000795c */ /* 0x000fe20000300000 */
.L_x_34:
[----:B------:R-:W-:Y:S01]  /*25e0*/  SHF.L.U32 R3, R74, 0x1f, RZ ;  /* 0x0000001f4a037819 */ /* 0x000fe200000006ff */
[----:B------:R-:W-:Y:S01]  /*25f0*/  UIADD3 UR39, UR39, UR48, URZ ;  /* 0x0000003027277290 */ /* 0x000fe2000fffe03f */
[----:B------:R-:W-:Y:S01]  /*2600*/  IMAD.SHL.U32 R0, R22, 0x40, RZ ;  /* 0x0000004016007824 */ /* 0x000fe200078e00ff */
[----:B------:R-:W-:Y:S01]  /*2610*/  UISETP.GE.U32.AND UP1, UPT, UR48, 0x38, UPT ;  /* 0x000000383000788c */ /* 0x000fe2000bf26070 */
[----:B------:R-:W0:Y:S01]  /*2620*/  SYNCS.PHASECHK.TRANS64.TRYWAIT P0, [UR43+0x8], R3 ;  /* 0x00000803ff0075a7 */ /* 0x000e22000800016b */
[----:B------:R-:W-:-:S04]  /*2630*/  UISETP.GT.U32.AND UP0, UPT, UR39, 0x37, UPT ;  /* 0x000000372700788c */ /* 0x000fc8000bf04070 */
[----:B------:R-:W-:-:S04]  /*2640*/  UISETP.LT.U32.AND UP0, UPT, UR48, 0x38, UP0 ;  /* 0x000000383000788c */ /* 0x000fc80008701070 */
[----:B------:R-:W-:Y:S02]  /*2650*/  USEL UR6, URZ, 0x1, !UP0 ;  /* 0x000000013f067887 */ /* 0x000fe4000c000000 */
[----:B------:R-:W-:Y:S02]  /*2660*/  @UP1 USHF.R.U32.HI UR4, URZ, 0x3, UR39 ;  /* 0x000000033f041899 */ /* 0x000fe40008011627 */
[----:B------:R-:W-:Y:S02]  /*2670*/  ULOP3.LUT UR38, UR38, UR6, URZ, 0x3c, !UPT ;  /* 0x0000000626267292 */ /* 0x000fe4000f8e3c3f */
[----:B------:R-:W-:-:S04]  /*2680*/  @UP1 UIMAD.WIDE.U32 UR4, UR4, 0x24924925, URZ ;  /* 0x24924925040418a5 */ /* 0x000fc8000f8e003f */
[----:B------:R-:W-:Y:S01]  /*2690*/  @UP1 ULOP3.LUT UR38, UR38, 0x1, UR5, 0x78, !UPT ;  /* 0x0000000126261892 */ /* 0x000fe2000f8e7805 */
[----:B0-----:R-:W-:Y:S11]  /*26a0*/  @!P0 BRA `(.L_x_36) ;  /* 0x0000005000d48947 */ /* 0x001ff60003800000 */
.L_x_182:
[----:B------:R-:W-:Y:S01]  /*26b0*/  ULDC UR4, c[0x0][0x284] ;  /* 0x0000a10000047ab9 */ /* 0x000fe20000000800 */
[----:B------:R-:W-:Y:S01]  /*26c0*/  IMAD.SHL.U32 R13, R19, 0x40, RZ ;  /* 0x00000040130d7824 */ /* 0x000fe200078e00ff */
[----:B------:R-:W-:Y:S01]  /*26d0*/  ISETP.GE.AND P0, PT, R0, UR4, PT ;  /* 0x0000000400007c0c */ /* 0x000fe2000bf06270 */
[----:B------:R-:W-:-:S03]  /*26e0*/  ULDC UR4, c[0x0][0x288] ;  /* 0x0000a20000047ab9 */ /* 0x000fc60000000800 */
[----:B------:R-:W-:-:S13]  /*26f0*/  ISETP.GE.OR P0, PT, R13, UR4, P0 ;  /* 0x000000040d007c0c */ /* 0x000fda0008706670 */
[----:B------:R-:W-:Y:S05]  /*2700*/  @P0 BRA `(.L_x_37) ;  /* 0x0000001c00380947 */ /* 0x000fea0003800000 */
[----:B------:R-:W-:Y:S01]  /*2710*/  SHF.R.S32.HI R11, RZ, 0x1f, R18 ;  /* 0x0000001fff0b7819 */ /* 0x000fe20000011412 */
[----:B------:R-:W-:Y:S01]  /*2720*/  ULDC.64 UR4, c[0x0][0x5d0] ;  /* 0x0001740000047ab9 */ /* 0x000fe20000000a00 */
[----:B------:R-:W-:Y:S01]  /*2730*/  SHF.R.S32.HI R10, RZ, 0x1f, R13 ;  /* 0x0000001fff0a7819 */ /* 0x000fe2000001140d */
[----:B0-----:R-:W-:Y:S01]  /*2740*/  IMAD.WIDE.U32 R4, R18, UR4, R62 ;  /* 0x0000000412047c25 */ /* 0x001fe2000f8e003e */
[----:B------:R-:W-:Y:S01]  /*2750*/  ULDC.64 UR6, c[0x0][0x5c8] ;  /* 0x0001720000067ab9 */ /* 0x000fe20000000a00 */
[----:B------:R-:W-:Y:S02]  /*2760*/  BSSY B0, `(.L_x_37) ;  /* 0x00001c8000007945 */ /* 0x000fe40003800000 */
[----:B------:R-:W-:Y:S01]  /*2770*/  IMAD R3, R11, UR4, RZ ;  /* 0x000000040b037c24 */ /* 0x000fe2000f8e02ff */
[----:B------:R-:W-:Y:S01]  /*2780*/  IADD3 R4, P0, R13, R4, RZ ;  /* 0x000000040d047210 */ /* 0x000fe20007f1e0ff */
[----:B------:R-:W-:-:S04]  /*2790*/  IMAD.WIDE R14, R22, 0x40, R60 ;  /* 0x00000040160e7825 */ /* 0x000fc800078e023c */
[----:B------:R-:W-:Y:S01]  /*27a0*/  IMAD R3, R18, UR5, R3 ;  /* 0x0000000512037c24 */ /* 0x000fe2000f8e0203 */
[----:B------:R-:W-:Y:S01]  /*27b0*/  ULDC.64 UR4, c[0x0][0x5c0] ;  /* 0x0001700000047ab9 */ /* 0x000fe20000000a00 */
[----:B------:R-:W-:Y:S02]  /*27c0*/  IMAD.IADD R22, R71, 0x1, -R0 ;  /* 0x0000000147167824 */ /* 0x000fe400078e0a00 */
[----:B------:R-:W-:Y:S01]  /*27d0*/  IMAD.IADD R75, R65, 0x1, -R13 ;  /* 0x00000001414b7824 */ /* 0x000fe200078e0a0d */
[----:B------:R-:W-:Y:S01]  /*27e0*/  IADD3.X R5, R10, R5, R3, P0, !PT ;  /* 0x000000050a057210 */ /* 0x000fe200007fe403 */
[----:B------:R-:W-:Y:S02]  /*27f0*/  IMAD R3, R15, UR6, RZ ;  /* 0x000000060f037c24 */ /* 0x000fe4000f8e02ff */
[----:B------:R-:W-:-:S04]  /*2800*/  IMAD.WIDE.U32 R4, R14, UR6, R4 ;  /* 0x000000060e047c25 */ /* 0x000fc8000f8e0004 */
[----:B------:R-:W-:Y:S01]  /*2810*/  IMAD R3, R14, UR7, R3 ;  /* 0x000000070e037c24 */ /* 0x000fe2000f8e0203 */
[----:B------:R-:W-:-:S04]  /*2820*/  IADD3 R6, P0, R4, UR4, RZ ;  /* 0x0000000404067c10 */ /* 0x000fc8000ff1e0ff */
[----:B------:R-:W-:Y:S02]  /*2830*/  IADD3.X R7, R5, UR5, R3, P0, !PT ;  /* 0x0000000505077c10 */ /* 0x000fe400087fe403 */
[----:B-----5:R-:W-:Y:S02]  /*2840*/  ISETP.NE.AND P0, PT, R59, RZ, PT ;  /* 0x000000ff3b00720c */ /* 0x020fe40003f05270 */
[----:B------:R-:W-:-:S05]  /*2850*/  LEA R4, P1, R64, R6, 0x3 ;  /* 0x0000000640047211 */ /* 0x000fca00078218ff */
[----:B------:R-:W-:-:S06]  /*2860*/  IMAD.X R5, R67, 0x1, R7, P1 ;  /* 0x0000000143057824 */ /* 0x000fcc00008e0607 */
[----:B------:R-:W-:Y:S05]  /*2870*/  @!P0 BRA `(.L_x_38) ;  /* 0x0000001400188947 */ /* 0x000fea0003800000 */
[----:B------:R-:W0:Y:S01]  /*2880*/  LDC.64 R20, c[0x0][0x5b0] ;  /* 0x00016c00ff147b82 */ /* 0x000e220000000a00 */
[----:B------:R-:W-:Y:S01]  /*2890*/  ULDC.64 UR4, c[0x0][0x5b8] ;  /* 0x00016e0000047ab9 */ /* 0x000fe20000000a00 */
[----:B------:R-:W-:Y:S01]  /*28a0*/  ISETP.GE.AND P3, PT, R75, 0x1, PT ;  /* 0x000000014b00780c */ /* 0x000fe20003f66270 */
[----:B------:R-:W-:Y:S01]  /*28b0*/  IMAD.WIDE.U32 R8, R18, UR4, R62 ;  /* 0x0000000412087c25 */ /* 0x000fe2000f8e003e */
[----:B------:R-:W-:Y:S02]  /*28c0*/  BSSY B1, `(.L_x_39) ;  /* 0x000000e000017945 */ /* 0x000fe40003800000 */
[----:B------:R-:W-:Y:S01]  /*28d0*/  ISETP.LT.OR P1, PT, R22, 0x1, !P3 ;  /* 0x000000011600780c */ /* 0x000fe20005f21670 */
[----:B------:R-:W-:Y:S01]  /*28e0*/  IMAD R3, R11, UR4, RZ ;  /* 0x000000040b037c24 */ /* 0x000fe2000f8e02ff */
[----:B------:R-:W1:Y:S01]  /*28f0*/  LDC.64 R76, c[0x0][0x5a8] ;  /* 0x00016a00ff4c7b82 */ /* 0x000e620000000a00 */
[----:B------:R-:W-:Y:S02]  /*2900*/  IADD3 R12, P0, R13, R8, RZ ;  /* 0x000000080d0c7210 */ /* 0x000fe40007f1e0ff */
[----:B------:R-:W-:-:S05]  /*2910*/  IMAD R3, R18, UR5, R3 ;  /* 0x0000000512037c24 */ /* 0x000fca000f8e0203 */
[----:B------:R-:W-:Y:S01]  /*2920*/  IADD3.X R13, R10, R9, R3, P0, !PT ;  /* 0x000000090a0d7210 */ /* 0x000fe200007fe403 */
[-C--:B0-----:R-:W-:Y:S02]  /*2930*/  IMAD R0, R15, R20.reuse, RZ ;  /* 0x000000140f007224 */ /* 0x081fe400078e02ff */
[----:B------:R-:W-:-:S04]  /*2940*/  IMAD.WIDE.U32 R8, R14, R20, R12 ;  /* 0x000000140e087225 */ /* 0x000fc800078e000c */
[----:B------:R-:W-:Y:S01]  /*2950*/  IMAD R19, R14, R21, R0 ;  /* 0x000000150e137224 */ /* 0x000fe200078e0200 */
[----:B-1----:R-:W-:-:S04]  /*2960*/  IADD3 R8, P0, R8, R76, RZ ;  /* 0x0000004c08087210 */ /* 0x002fc80007f1e0ff */
[----:B------:R-:W-:Y:S01]  /*2970*/  IADD3.X R9, R77, R9, R19, P0, !PT ;  /* 0x000000094d097210 */ /* 0x000fe200007fe413 */
[----:B------:R-:W-:Y:S08]  /*2980*/  @P1 BRA `(.L_x_40) ;  /* 0x0000000000041947 */ /* 0x000ff00003800000 */
[----:B------:R0:W5:Y:S02]  /*2990*/  LDG.E.U8 R72, desc[UR36][R8.64] ;  /* 0x0000002408487981 */ /* 0x000164000c1e1100 */
.L_x_40:
[----:B------:R-:W-:Y:S05]  /*29a0*/  BSYNC B1 ;  /* 0x0000000000017941 */ /* 0x000fea0003800000 */
.L_x_39:
[----:B-----5:R-:W-:Y:S01]  /*29b0*/  LOP3.LUT R0, R72, 0xffff, RZ, 0xc0, !PT ;  /* 0x0000ffff48007812 */ /* 0x020fe200078ec0ff */
[----:B------:R-:W-:Y:S01]  /*29c0*/  IMAD.SHL.U32 R10, R20, 0x8, RZ ;  /* 0x00000008140a7824 */ /* 0x000fe200078e00ff */
[----:B------:R-:W-:Y:S01]  /*29d0*/  ISETP.GE.AND P2, PT, R75, 0x2, PT ;  /* 0x000000024b00780c */ /* 0x000fe20003f46270 */
[----:B------:R-:W-:Y:S01]  /*29e0*/  BSSY B1, `(.L_x_41) ;  /* 0x000000e000017945 */ /* 0x000fe20003800000 */
[----:B------:R-:W-:Y:S02]  /*29f0*/  PRMT R0, R0, 0x8880, RZ ;  /* 0x0000888000007816 */ /* 0x000fe400000000ff */
[----:B------:R-:W-:Y:S02]  /*2a00*/  ISETP.LT.OR P0, PT, R22, 0x1, !P2 ;  /* 0x000000011600780c */ /* 0x000fe40005701670 */
[----:B------:R-:W-:Y:S01]  /*2a10*/  SHF.L.U64.HI R11, R20, 0x3, R21 ;  /* 0x00000003140b7819 */ /* 0x000fe20000010215 */
[----:B------:R-:W-:-:S04]  /*2a20*/  IMAD R3, R0, R59, RZ ;  /* 0x0000003b00037224 */ /* 0x000fc800078e02ff */
[----:B------:R-:W-:Y:S02]  /*2a30*/  @!P1 IMAD R15, R24, R58, R3 ;  /* 0x0000003a180f9224 */ /* 0x000fe400078e0203 */
[----:B------:R-:W-:-:S03]  /*2a40*/  IMAD.WIDE.U32 R10, R14, R20, R10 ;  /* 0x000000140e0a7225 */ /* 0x000fc600078e000a */
[----:B------:R1:W-:Y:S01]  /*2a50*/  @!P1 STG.E.U8 desc[UR36][R6.64], R15 ;  /* 0x0000000f06009986 */ /* 0x0003e2000c101124 */
[----:B------:R-:W-:Y:S01]  /*2a60*/  IMAD.IADD R14, R19, 0x1, R11 ;  /* 0x00000001130e7824 */ /* 0x000fe200078e020b */
[----:B------:R-:W-:Y:S01]  /*2a70*/  IADD3 R10, P4, P5, R12, R76, R10 ;  /* 0x0000004c0c0a7210 */ /* 0x000fe20007d9e00a */
[----:B------:R-:W-:-:S12]  /*2a80*/  @P0 BRA `(.L_x_42) ;  /* 0x00000000000c0947 */ /* 0x000fd80003800000 */
[----:B------:R-:W2:Y:S02]  /*2a90*/  LDG.E.U8 R72, desc[UR36][R8.64+0x1] ;  /* 0x0000012408487981 */ /* 0x000ea4000c1e1100 */
[----:B--2---:R-:W-:-:S05]  /*2aa0*/  PRMT R0, R72, 0x8880, RZ ;  /* 0x0000888048007816 */ /* 0x004fca00000000ff */
[----:B------:R-:W-:-:S07]  /*2ab0*/  IMAD R3, R0, R59, RZ ;  /* 0x0000003b00037224 */ /* 0x000fce00078e02ff */
.L_x_42:
[----:B------:R-:W-:Y:S05]  /*2ac0*/  BSYNC B1 ;  /* 0x0000000000017941 */ /* 0x000fea0003800000 */
.L_x_41:
[C---:B------:R-:W-:Y:S01]  /*2ad0*/  ISETP.LT.OR P3, PT, R22.reuse, 0x9, !P3 ;  /* 0x000000091600780c */ /* 0x040fe20005f61670 */
[----:B------:R-:W-:Y:S01]  /*2ae0*/  @!P0 IMAD R25, R25, R58, R3 ;  /* 0x0000003a19198224 */ /* 0x000fe200078e0203 */
[----:B------:R-:W-:Y:S01]  /*2af0*/  ISETP.GE.AND P1, PT, R75, 0x9, PT ;  /* 0x000000094b00780c */ /* 0x000fe20003f26270 */
[----:B------:R-:W-:Y:S01]  /*2b00*/  BSSY B1, `(.L_x_43) ;  /* 0x000000b000017945 */ /* 0x000fe20003800000 */
[----:B------:R-:W-:Y:S02]  /*2b10*/  IADD3.X R11, R13, R77, R14, P4, P5 ;  /* 0x0000004d0d0b7210 */ /* 0x000fe400027ea40e */
[----:B------:R2:W-:Y:S01]  /*2b20*/  @!P0 STG.E.U8 desc[UR36][R6.64+0x1], R25 ;  /* 0x0000011906008986 */ /* 0x0005e2000c101124 */
[----:B------:R-:W-:Y:S02]  /*2b30*/  ISETP.GE.AND P0, PT, R75, 0xa, PT ;  /* 0x0000000a4b00780c */ /* 0x000fe40003f06270 */
[C---:B------:R-:W-:Y:S02]  /*2b40*/  ISETP.LT.OR P2, PT, R22.reuse, 0x9, !P2 ;  /* 0x000000091600780c */ /* 0x040fe40005741670 */
[----:B------:R-:W-:-:S02]  /*2b50*/  ISETP.LT.OR P5, PT, R22, 0x1, !P1 ;  /* 0x000000011600780c */ /* 0x000fc40004fa1670 */
[----:B------:R-:W-:Y:S01]  /*2b60*/  ISETP.LT.OR P4, PT, R22, 0x1, !P0 ;  /* 0x000000011600780c */ /* 0x000fe20004781670 */
[----:B------:R-:W-:-:S12]  /*2b70*/  @P3 BRA `(.L_x_44) ;  /* 0x00000000000c3947 */ /* 0x000fd80003800000 */
[----:B------:R-:W3:Y:S02]  /*2b80*/  LDG.E.U8 R72, desc[UR36][R10.64] ;  /* 0x000000240a487981 */ /* 0x000ee4000c1e1100 */
[----:B---3--:R-:W-:-:S05]  /*2b90*/  PRMT R0, R72, 0x8880, RZ ;  /* 0x0000888048007816 */ /* 0x008fca00000000ff */
[----:B------:R-:W-:-:S07]  /*2ba0*/  IMAD R3, R0, R59, RZ ;  /* 0x0000003b00037224 */ /* 0x000fce00078e02ff */
.L_x_44:
[----:B------:R-:W-:Y:S05]  /*2bb0*/  BSYNC B1 ;  /* 0x0000000000017941 */ /* 0x000fea0003800000 */
.L_x_43:
[----:B------:R-:W-:Y:S01]  /*2bc0*/  @!P3 IMAD R13, R26, R58, R3 ;  /* 0x0000003a1a0db224 */ /* 0x000fe200078e0203 */
[----:B------:R-:W-:Y:S04]  /*2bd0*/  BSSY B1, `(.L_x_45) ;  /* 0x0000006000017945 */ /* 0x000fe80003800000 */
[----:B------:R3:W-:Y:S01]  /*2be0*/  @!P3 STG.E.U8 desc[UR36][R4.64], R13 ;  /* 0x0000000d0400b986 */ /* 0x0007e2000c101124 */
[----:B------:R-:W-:Y:S05]  /*2bf0*/  @P2 BRA `(.L_x_46) ;  /* 0x00000000000c2947 */ /* 0x000fea0003800000 */
[----:B------:R-:W4:Y:S02]  /*2c00*/  LDG.E.U8 R72, desc[UR36][R10.64+0x1] ;  /* 0x000001240a487981 */ /* 0x000f24000c1e1100 */
[----:B----4-:R-:W-:-:S05]  /*2c10*/  PRMT R0, R72, 0x8880, RZ ;  /* 0x0000888048007816 */ /* 0x010fca00000000ff */
[----:B------:R-:W-:-:S07]  /*2c20*/  IMAD R3, R0, R59, RZ ;  /* 0x0000003b00037224 */ /* 0x000fce00078e02ff */
.L_x_46:
[----:B------:R-:W-:Y:S05]  /*2c30*/  BSYNC B1 ;  /* 0x0000000000017941 */ /* 0x000fea0003800000 */
.L_x_45:
[----:B------:R-:W-:Y:S01]  /*2c40*/  @!P2 IMAD R27, R27, R58, R3 ;  /* 0x0000003a1b1ba224 */ /* 0x000fe200078e0203 */
[----:B------:R-:W-:Y:S04]  /*2c50*/  BSSY B1, `(.L_x_47) ;  /* 0x0000006000017945 */ /* 0x000fe80003800000 */
[----:B------:R4:W-:Y:S01]  /*2c60*/  @!P2 STG.E.U8 desc[UR36][R4.64+0x1], R27 ;  /* 0x0000011b0400a986 */ /* 0x0009e2000c101124 */
[----:B------:R-:W-:Y:S05]  /*2c70*/  @P5 BRA `(.L_x_48) ;  /* 0x00000000000c5947 */ /* 0x000fea0003800000 */
[----:B------:R-:W5:Y:S02]  /*2c80*/  LDG.E.U8 R72, desc[UR36][R8.64+0x8] ;  /* 0x0000082408487981 */ /* 0x000f64000c1e1100 */
[----:B-----5:R-:W-:-:S05]  /*2c90*/  PRMT R0, R72, 0x8880, RZ ;  /* 0x0000888048007816 */ /* 0x020fca00000000ff */
[----:B------:R-:W-:-:S07]  /*2ca0*/  IMAD R3, R0, R59, RZ ;  /* 0x0000003b00037224 */ /* 0x000fce00078e02ff */
.L_x_48:
[----:B------:R-:W-:Y:S05]  /*2cb0*/  BSYNC B1 ;  /* 0x0000000000017941 */ /* 0x000fea0003800000 */
.L_x_47:
[----:B---3--:R-:W-:Y:S01]  /*2cc0*/  @!P5 IMAD R13, R28, R58, R3 ;  /* 0x0000003a1c0dd224 */ /* 0x008fe200078e0203 */
[----:B------:R-:W-:Y:S04]  /*2cd0*/  BSSY B1, `(.L_x_49) ;  /* 0x0000006000017945 */ /* 0x000fe80003800000 */
[----:B------:R3:W-:Y:S01]  /*2ce0*/  @!P5 STG.E.U8 desc[UR36][R6.64+0x8], R13 ;  /* 0x0000080d0600d986 */ /* 0x0007e2000c101124 */
[----:B------:R-:W-:Y:S05]  /*2cf0*/  @P4 BRA `(.L_x_50) ;  /* 0x00000000000c4947 */ /* 0x000fea0003800000 */
[----:B------:R-:W5:Y:S02]  /*2d00*/  LDG.E.U8 R72, desc[UR36][R8.64+0x9] ;  /* 0x0000092408487981 */ /* 0x000f64000c1e1100 */
[----:B-----5:R-:W-:-:S05]  /*2d10*/  PRMT R0, R72, 0x8880, RZ ;  /* 0x0000888048007816 */ /* 0x020fca00000000ff */
[----:B------:R-:W-:-:S07]  /*2d20*/  IMAD R3, R0, R59, RZ ;  /* 0x0000003b00037224 */ /* 0x000fce00078e02ff */
.L_x_50:
[----:B------:R-:W-:Y:S05]  /*2d30*/  BSYNC B1 ;  /* 0x0000000000017941 */ /* 0x000fea0003800000 */
.L_x_49:
[C---:B------:R-:W-:Y:S01]  /*2d40*/  ISETP.LT.OR P1, PT, R22.reuse, 0x9, !P1 ;  /* 0x000000091600780c */ /* 0x040fe20004f21670 */
[----:B------:R-:W-:Y:S01]  /*2d50*/  @!P4 IMAD R29, R29, R58, R3 ;  /* 0x0000003a1d1dc224 */ /* 0x000fe200078e0203 */
[C---:B------:R-:W-:Y:S01]  /*2d60*/  ISETP.GE.AND P3, PT, R75.reuse, 0x11, PT ;  /* 0x000000114b00780c */ /* 0x040fe20003f66270 */
[----:B------:R-:W-:Y:S01]  /*2d70*/  BSSY B1, `(.L_x_51) ;  /* 0x000000a000017945 */ /* 0x000fe20003800000 */
[----:B------:R-:W-:Y:S02]  /*2d80*/  ISETP.GE.AND P2, PT, R75, 0x12, PT ;  /* 0x000000124b00780c */ /* 0x000fe40003f46270 */
[----:B------:R0:W-:Y:S01]  /*2d90*/  @!P4 STG.E.U8 desc[UR36][R6.64+0x9], R29 ;  /* 0x0000091d0600c986 */ /* 0x0001e2000c101124 */
[C---:B------:R-:W-:Y:S02]  /*2da0*/  ISETP.LT.OR P0, PT, R22.reuse, 0x9, !P0 ;  /* 0x000000091600780c */ /* 0x040fe40004701670 */
[C---:B------:R-:W-:Y:S02]  /*2db0*/  ISETP.LT.OR P5, PT, R22.reuse, 0x1, !P3 ;  /* 0x000000011600780c */ /* 0x040fe40005fa1670 */
[----:B------:R-:W-:-:S02]  /*2dc0*/  ISETP.LT.OR P4, PT, R22, 0x1, !P2 ;  /* 0x000000011600780c */ /* 0x000fc40005781670 */
[----:B------:R-:W-:Y:S11]  /*2dd0*/  @P1 BRA `(.L_x_52) ;  /* 0x00000000000c1947 */ /* 0x000ff60003800000 */
[----:B------:R-:W5:Y:S02]  /*2de0*/  LDG.E.U8 R72, desc[UR36][R10.64+0x8] ;  /* 0x000008240a487981 */ /* 0x000f64000c1e1100 */
[----:B-----5:R-:W-:-:S05]  /*2df0*/  PRMT R0, R72, 0x8880, RZ ;  /* 0x0000888048007816 */ /* 0x020fca00000000ff */
[----:B------:R-:W-:-:S07]  /*2e00*/  IMAD R3, R0, R59, RZ ;  /* 0x0000003b00037224 */ /* 0x000fce00078e02ff */
.L_x_52:
[----:B------:R-:W-:Y:S05]  /*2e10*/  BSYNC B1 ;  /* 0x0000000000017941 */ /* 0x000fea0003800000 */
.L_x_51:
[----:B---3--:R-:W-:Y:S01]  /*2e20*/  @!P1 IMAD R13, R30, R58, R3 ;  /* 0x0000003a1e0d9224 */ /* 0x008fe200078e0203 */
[----:B------:R-:W-:Y:S04]  /*2e30*/  BSSY B1, `(.L_x_53) ;  /* 0x0000006000017945 */ /* 0x000fe80003800000 */
[----:B------:R3:W-:Y:S01]  /*2e40*/  @!P1 STG.E.U8 desc[UR36][R4.64+0x8], R13 ;  /* 0x0000080d04009986 */ /* 0x0007e2000c101124 */
[----:B------:R-:W-:Y:S05]  /*2e50*/  @P0 BRA `(.L_x_54) ;  /* 0x00000000000c0947 */ /* 0x000fea0003800000 */
[----:B------:R-:W5:Y:S02]  /*2e60*/  LDG.E.U8 R72, desc[UR36][R10.64+0x9] ;  /* 0x000009240a487981 */ /* 0x000f64000c1e1100 */
[----:B-----5:R-:W-:-:S05]  /*2e70*/  PRMT R0, R72, 0x8880, RZ ;  /* 0x0000888048007816 */ /* 0x020fca00000000ff */
[----:B------:R-:W-:-:S07]  /*2e80*/  IMAD R3, R0, R59, RZ ;  /* 0x0000003b00037224 */ /* 0x000fce00078e02ff */
.L_x_54:
[----:B------:R-:W-:Y:S05]  /*2e90*/  BSYNC B1 ;  /* 0x0000000000017941 */ /* 0x000fea0003800000 */
.L_x_53:
[----:B------:R-:W-:Y:S01]  /*2ea0*/  @!P0 IMAD R31, R31, R58, R3 ;  /* 0x0000003a1f1f8224 */ /* 0x000fe200078e0203 */
[----:B------:R-:W-:Y:S04]  /*2eb0*/  BSSY B1, `(.L_x_55) ;  /* 0x0000006000017945 */ /* 0x000fe80003800000 */
[----:B------:R0:W-:Y:S01]  /*2ec0*/  @!P0 STG.E.U8 desc[UR36][R4.64+0x9], R31 ;  /* 0x0000091f04008986 */ /* 0x0001e2000c101124 */
[----:B------:R-:W-:Y:S05]  /*2ed0*/  @P5 BRA `(.L_x_56) ;  /* 0x00000000000c5947 */ /* 0x000fea0003800000 */
[----:B------:R-:W5:Y:S02]  /*2ee0*/  LDG.E.U8 R72, desc[UR36][R8.64+0x10] ;  /* 0x0000102408487981 */ /* 0x000f64000c1e1100 */
[----:B-----5:R-:W-:-:S05]  /*2ef0*/  PRMT R0, R72, 0x8880, RZ ;  /* 0x0000888048007816 */ /* 0x020fca00000000ff */
[----:B------:R-:W-:-:S07]  /*2f00*/  IMAD R3, R0, R59, RZ ;  /* 0x0000003b00037224 */ /* 0x000fce00078e02ff */
.L_x_56:
[----:B------:R-:W-:Y:S05]  /*2f10*/  BSYNC B1 ;  /* 0x0000000000017941 */ /* 0x000fea0003800000 */
.L_x_55:
[----:B---3--:R-:W-:Y:S01]  /*2f20*/  @!P5 IMAD R13, R32, R58, R3 ;  /* 0x0000003a200dd224 */ /* 0x008fe200078e0203 */
[----:B------:R-:W-:Y:S04]  /*2f30*/  BSSY B1, `(.L_x_57) ;  /* 0x0000006000017945 */ /* 0x000fe80003800000 */
[----:B------:R3:W-:Y:S01]  /*2f40*/  @!P5 STG.E.U8 desc[UR36][R6.64+0x10], R13 ;  /* 0x0000100d0600d986 */ /* 0x0007e2000c101124 */
[----:B------:R-:W-:Y:S05]  /*2f50*/  @P4 BRA `(.L_x_58) ;  /* 0x00000000000c4947 */ /* 0x000fea0003800000 */
[----:B------:R-:W5:Y:S02]  /*2f60*/  LDG.E.U8 R72, desc[UR36][R8.64+0x11] ;  /* 0x0000112408487981 */ /* 0x000f64000c1e1100 */
[----:B-----5:R-:W-:-:S05]  /*2f70*/  PRMT R0, R72, 0x8880, RZ ;  /* 0x0000888048007816 */ /* 0x020fca00000000ff */
[----:B------:R-:W-:-:S07]  /*2f80*/  IMAD R3, R0, R59, RZ ;  /* 0x0000003b00037224 */ /* 0x000fce00078e02ff */
.L_x_58:
[----:B------:R-:W-:Y:S05]  /*2f90*/  BSYNC B1 ;  /* 0x0000000000017941 */ /* 0x000fea0003800000 */
.L_x_57:
        /* <DEDUP_REMOVED lines=13> */
.L_x_60:
[----:B------:R-:W-:Y:S05]  /*3070*/  BSYNC B1 ;  /* 0x0000000000017941 */ /* 0x000fea0003800000 */
.L_x_59:
[----:B---3--:R-:W-:Y:S01]  /*3080*/  @!P3 IMAD R13, R34, R58, R3 ;  /* 0x0000003a220db224 */ /* 0x008fe200078e0203 */
[----:B------:R-:W-:Y:S04]  /*3090*/  BSSY B1, `(.L_x_61) ;  /* 0x0000006000017945 */ /* 0x000fe80003800000 */
[----:B------:R3:W-:Y:S01]  /*30a0*/  @!P3 STG.E.U8 desc[UR36][R4.64+0x10], R13 ;  /* 0x0000100d0400b986 */ /* 0x0007e2000c101124 */
[----:B------:R-:W-:Y:S05]  /*30b0*/  @P2 BRA `(.L_x_62) ;  /* 0x00000000000c2947 */ /* 0x000fea0003800000 */
[----:B------:R-:W5:Y:S02]  /*30c0*/  LDG.E.U8 R72, desc[UR36][R10.64+0x11] ;  /* 0x000011240a487981 */ /* 0x000f64000c1e1100 */
[----:B-----5:R-:W-:-:S05]  /*30d0*/  PRMT R0, R72, 0x8880, RZ ;  /* 0x0000888048007816 */ /* 0x020fca00000000ff */
[----:B------:R-:W-:-:S07]  /*30e0*/  IMAD R3, R0, R59, RZ ;  /* 0x0000003b00037224 */ /* 0x000fce00078e02ff */
.L_x_62:
[----:B------:R-:W-:Y:S05]  /*30f0*/  BSYNC B1 ;  /* 0x0000000000017941 */ /* 0x000fea0003800000 */
.L_x_61:
[----:B------:R-:W-:Y:S01]  /*3100*/  @!P2 IMAD R35, R35, R58, R3 ;  /* 0x0000003a2323a224 */ /* 0x000fe200078e0203 */
[----:B------:R-:W-:Y:S04]  /*3110*/  BSSY B1, `(.L_x_63) ;  /* 0x0000006000017945 */ /* 0x000fe80003800000 */
[----:B------:R0:W-:Y:S01]  /*3120*/  @!P2 STG.E.U8 desc[UR36][R4.64+0x11], R35 ;  /* 0x000011230400a986 */ /* 0x0001e2000c101124 */
[----:B------:R-:W-:Y:S05]  /*3130*/  @P5 BRA `(.L_x_64) ;  /* 0x00000000000c5947 */ /* 0x000fea0003800000 */
[----:B------:R-:W5:Y:S02]  /*3140*/  LDG.E.U8 R72, desc[UR36][R8.64+0x18] ;  /* 0x0000182408487981 */ /* 0x000f64000c1e1100 */
[----:B-----5:R-:W-:-:S05]  /*3150*/  PRMT R0, R72, 0x8880, RZ ;  /* 0x0000888048007816 */ /* 0x020fca00000000ff */
[----:B------:R-:W-:-:S07]  /*3160*/  IMAD R3, R0, R59, RZ ;  /* 0x0000003b00037224 */ /* 0x000fce00078e02ff */
.L_x_64:
[----:B------:R-:W-:Y:S05]  /*3170*/  BSYNC B1 ;  /* 0x0000000000017941 */ /* 0x000fea0003800000 */
.L_x_63:
[----:B---3--:R-:W-:Y:S01]  /*3180*/  @!P5 IMAD R13, R36, R58, R3 ;  /* 0x0000003a240dd224 */ /* 0x008fe200078e0203 */
[----:B------:R-:W-:Y:S04]  /*3190*/  BSSY B1, `(.L_x_65) ;  /* 0x0000006000017945 */ /* 0x000fe80003800000 */
[----:B------:R3:W-:Y:S01]  /*31a0*/  @!P5 STG.E.U8 desc[UR36][R6.64+0x18], R13 ;  /* 0x0000180d0600d986 */ /* 0x0007e2000c101124 */
[----:B------:R-:W-:Y:S05]  /*31b0*/  @P4 BRA `(.L_x_66) ;  /* 0x00000000000c4947 */ /* 0x000fea0003800000 */
[----:B------:R-:W5:Y:S02]  /*31c0*/  LDG.E.U8 R72, desc[UR36][R8.64+0x19] ;  /* 0x0000192408487981 */ /* 0x000f64000c1e1100 */
[----:B-----5:R-:W-:-:S05]  /*31d0*/  PRMT R0, R72, 0x8880, RZ ;  /* 0x0000888048007816 */ /* 0x020fca00000000ff */
[----:B------:R-:W-:-:S07]  /*31e0*/  IMAD R3, R0, R59, RZ ;  /* 0x0000003b00037224 */ /* 0x000fce00078e02ff */
.L_x_66:
[----:B------:R-:W-:Y:S05]  /*31f0*/  BSYNC B1 ;  /* 0x0000000000017941 */ /* 0x000fea0003800000 */
.L_x_65:
        /* <DEDUP_REMOVED lines=13> */
.L_x_68:
[----:B------:R-:W-:Y:S05]  /*32d0*/  BSYNC B1 ;  /* 0x0000000000017941 */ /* 0x000fea0003800000 */
.L_x_67:
[----:B---3--:R-:W-:Y:S01]  /*32e0*/  @!P1 IMAD R13, R38, R58, R3 ;  /* 0x0000003a260d9224 */ /* 0x008fe200078e0203 */
[----:B------:R-:W-:Y:S04]  /*32f0*/  BSSY B1, `(.L_x_69) ;  /* 0x0000006000017945 */ /* 0x000fe80003800000 */
[----:B------:R3:W-:Y:S01]  /*3300*/  @!P1 STG.E.U8 desc[UR36][R4.64+0x18], R13 ;  /* 0x0000180d04009986 */ /* 0x0007e2000c101124 */
[----:B------:R-:W-:Y:S05]  /*3310*/  @P4 BRA `(.L_x_70) ;  /* 0x00000000000c4947 */ /* 0x000fea0003800000 */
[----:B------:R-:W5:Y:S02]  /*3320*/  LDG.E.U8 R72, desc[UR36][R10.64+0x19] ;  /* 0x000019240a487981 */ /* 0x000f64000c1e1100 */
[----:B-----5:R-:W-:-:S05]  /*3330*/  PRMT R0, R72, 0x8880, RZ ;  /* 0x0000888048007816 */ /* 0x020fca00000000ff */
[----:B------:R-:W-:-:S07]  /*3340*/  IMAD R3, R0, R59, RZ ;  /* 0x0000003b00037224 */ /* 0x000fce00078e02ff */
.L_x_70:
[----:B------:R-:W-:Y:S05]  /*3350*/  BSYNC B1 ;  /* 0x0000000000017941 */ /* 0x000fea0003800000 */
.L_x_69:
[----:B------:R-:W-:Y:S01]  /*3360*/  @!P4 IMAD R39, R39, R58, R3 ;  /* 0x0000003a2727c224 */ /* 0x000fe200078e0203 */
[----:B------:R-:W-:Y:S04]  /*3370*/  BSSY B1, `(.L_x_71) ;  /* 0x0000006000017945 */ /* 0x000fe80003800000 */
[----:B------:R0:W-:Y:S01]  /*3380*/  @!P4 STG.E.U8 desc[UR36][R4.64+0x19], R39 ;  /* 0x000019270400c986 */ /* 0x0001e2000c101124 */
[----:B------:R-:W-:Y:S05]  /*3390*/  @P5 BRA `(.L_x_72) ;  /* 0x00000000000c5947 */ /* 0x000fea0003800000 */
[----:B------:R-:W5:Y:S02]  /*33a0*/  LDG.E.U8 R72, desc[UR36][R8.64+0x20] ;  /* 0x0000202408487981 */ /* 0x000f64000c1e1100 */
[----:B-----5:R-:W-:-:S05]  /*33b0*/  PRMT R0, R72, 0x8880, RZ ;  /* 0x0000888048007816 */ /* 0x020fca00000000ff */
[----:B------:R-:W-:-:S07]  /*33c0*/  IMAD R3, R0, R59, RZ ;  /* 0x0000003b00037224 */ /* 0x000fce00078e02ff */
.L_x_72:
[----:B------:R-:W-:Y:S05]  /*33d0*/  BSYNC B1 ;  /* 0x0000000000017941 */ /* 0x000fea0003800000 */
.L_x_71:
[----:B---3--:R-:W-:Y:S01]  /*33e0*/  @!P5 IMAD R13, R40, R58, R3 ;  /* 0x0000003a280dd224 */ /* 0x008fe200078e0203 */
[----:B------:R-:W-:Y:S04]  /*33f0*/  BSSY B1, `(.L_x_73) ;  /* 0x0000006000017945 */ /* 0x000fe80003800000 */
[----:B------:R3:W-:Y:S01]  /*3400*/  @!P5 STG.E.U8 desc[UR36][R6.64+0x20], R13 ;  /* 0x0000200d0600d986 */ /* 0x0007e2000c101124 */
[----:B------:R-:W-:Y:S05]  /*3410*/  @P0 BRA `(.L_x_74) ;  /* 0x00000000000c0947 */ /* 0x000fea0003800000 */
[----:B------:R-:W5:Y:S02]  /*3420*/  LDG.E.U8 R72, desc[UR36][R8.64+0x21] ;  /* 0x0000212408487981 */ /* 0x000f64000c1e1100 */
[----:B-----5:R-:W-:-:S05]  /*3430*/  PRMT R0, R72, 0x8880, RZ ;  /* 0x0000888048007816 */ /* 0x020fca00000000ff */
[----:B------:R-:W-:-:S07]  /*3440*/  IMAD R3, R0, R59, RZ ;  /* 0x0000003b00037224 */ /* 0x000fce00078e02ff */
.L_x_74:
[----:B------:R-:W-:Y:S05]  /*3450*/  BSYNC B1 ;  /* 0x0000000000017941 */ /* 0x000fea0003800000 */
.L_x_73:
        /* <DEDUP_REMOVED lines=13> */
.L_x_76:
[----:B------:R-:W-:Y:S05]  /*3530*/  BSYNC B1 ;  /* 0x0000000000017941 */ /* 0x000fea0003800000 */
.L_x_75:
[----:B---3--:R-:W-:Y:S01]  /*3540*/  @!P3 IMAD R13, R42, R58, R3 ;  /* 0x0000003a2a0db224 */ /* 0x008fe200078e0203 */
[----:B------:R-:W-:Y:S04]  /*3550*/  BSSY B1, `(.L_x_77) ;  /* 0x0000006000017945 */ /* 0x000fe80003800000 */
[----:B------:R3:W-:Y:S01]  /*3560*/  @!P3 STG.E.U8 desc[UR36][R4.64+0x20], R13 ;  /* 0x0000200d0400b986 */ /* 0x0007e2000c101124 */
[----:B------:R-:W-:Y:S05]  /*3570*/  @P2 BRA `(.L_x_78) ;  /* 0x00000000000c2947 */ /* 0x000fea0003800000 */
[----:B------:R-:W5:Y:S02]  /*3580*/  LDG.E.U8 R72, desc[UR36][R10.64+0x21] ;  /* 0x000021240a487981 */ /* 0x000f64000c1e1100 */
[----:B-----5:R-:W-:-:S05]  /*3590*/  PRMT R0, R72, 0x8880, RZ ;  /* 0x0000888048007816 */ /* 0x020fca00000000ff */
[----:B------:R-:W-:-:S07]  /*35a0*/  IMAD R3, R0, R59, RZ ;  /* 0x0000003b00037224 */ /* 0x000fce00078e02ff */
.L_x_78:
[----:B------:R-:W-:Y:S05]  /*35b0*/  BSYNC B1 ;  /* 0x0000000000017941 */ /* 0x000fea0003800000 */
.L_x_77:
[----:B------:R-:W-:Y:S01]  /*35c0*/  @!P2 IMAD R43, R43, R58, R3 ;  /* 0x0000003a2b2ba224 */ /* 0x000fe200078e0203 */
[----:B------:R-:W-:Y:S04]  /*35d0*/  BSSY B1, `(.L_x_79) ;  /* 0x0000006000017945 */ /* 0x000fe80003800000 */
[----:B------:R0:W-:Y:S01]  /*35e0*/  @!P2 STG.E.U8 desc[UR36][R4.64+0x21], R43 ;  /* 0x0000212b0400a986 */ /* 0x0001e2000c101124 */
[----:B------:R-:W-:Y:S05]  /*35f0*/  @P0 BRA `(.L_x_80) ;  /* 0x00000000000c0947 */ /* 0x000fea0003800000 */
[----:B------:R-:W5:Y:S02]  /*3600*/  LDG.E.U8 R72, desc[UR36][R8.64+0x28] ;  /* 0x0000282408487981 */ /* 0x000f64000c1e1100 */
[----:B-----5:R-:W-:-:S05]  /*3610*/  PRMT R0, R72, 0x8880, RZ ;  /* 0x0000888048007816 */ /* 0x020fca00000000ff */
[----:B------:R-:W-:-:S07]  /*3620*/  IMAD R3, R0, R59, RZ ;  /* 0x0000003b00037224 */ /* 0x000fce00078e02ff */
.L_x_80:
[----:B------:R-:W-:Y:S05]  /*3630*/  BSYNC B1 ;  /* 0x0000000000017941 */ /* 0x000fea0003800000 */
.L_x_79:
[----:B---3--:R-:W-:Y:S01]  /*3640*/  @!P0 IMAD R13, R44, R58, R3 ;  /* 0x0000003a2c0d8224 */ /* 0x008fe200078e0203 */
[----:B------:R-:W-:Y:S04]  /*3650*/  BSSY B1, `(.L_x_81) ;  /* 0x0000006000017945 */ /* 0x000fe80003800000 */
[----:B------:R3:W-:Y:S01]  /*3660*/  @!P0 STG.E.U8 desc[UR36][R6.64+0x28], R13 ;  /* 0x0000280d06008986 */ /* 0x0007e2000c101124 */
[----:B------:R-:W-:Y:S05]  /*3670*/  @P5 BRA `(.L_x_82) ;  /* 0x00000000000c5947 */ /* 0x000fea0003800000 */
[----:B------:R-:W5:Y:S02]  /*3680*/  LDG.E.U8 R72, desc[UR36][R8.64+0x29] ;  /* 0x0000292408487981 */ /* 0x000f64000c1e1100 */
[----:B-----5:R-:W-:-:S05]  /*3690*/  PRMT R0, R72, 0x8880, RZ ;  /* 0x0000888048007816 */ /* 0x020fca00000000ff */
[----:B------:R-:W-:-:S07]  /*36a0*/  IMAD R3, R0, R59, RZ ;  /* 0x0000003b00037224 */ /* 0x000fce00078e02ff */
.L_x_82:
[----:B------:R-:W-:Y:S05]  /*36b0*/  BSYNC B1 ;  /* 0x0000000000017941 */ /* 0x000fea0003800000 */
.L_x_81:
        /* <DEDUP_REMOVED lines=13> */
.L_x_84:
[----:B------:R-:W-:Y:S05]  /*3790*/  BSYNC B1 ;  /* 0x0000000000017941 */ /* 0x000fea0003800000 */
.L_x_83:
[----:B---3--:R-:W-:Y:S01]  /*37a0*/  @!P4 IMAD R13, R46, R58, R3 ;  /* 0x0000003a2e0dc224 */ /* 0x008fe200078e0203 */
[----:B------:R-:W-:Y:S04]  /*37b0*/  BSSY B1, `(.L_x_85) ;  /* 0x0000006000017945 */ /* 0x000fe80003800000 */
[----:B------:R3:W-:Y:S01]  /*37c0*/  @!P4 STG.E.U8 desc[UR36][R4.64+0x28], R13 ;  /* 0x0000280d0400c986 */ /* 0x0007e2000c101124 */
[----:B------:R-:W-:Y:S05]  /*37d0*/  @P1 BRA `(.L_x_86) ;  /* 0x00000000000c1947 */ /* 0x000fea0003800000 */
[----:B------:R-:W5:Y:S02]  /*37e0*/  LDG.E.U8 R72, desc[UR36][R10.64+0x29] ;  /* 0x000029240a487981 */ /* 0x000f64000c1e1100 */
[----:B-----5:R-:W-:-:S05]  /*37f0*/  PRMT R0, R72, 0x8880, RZ ;  /* 0x0000888048007816 */ /* 0x020fca00000000ff */
[----:B------:R-:W-:-:S07]  /*3800*/  IMAD R3, R0, R59, RZ ;  /* 0x0000003b00037224 */ /* 0x000fce00078e02ff */
.L_x_86:
[----:B------:R-:W-:Y:S05]  /*3810*/  BSYNC B1 ;  /* 0x0000000000017941 */ /* 0x000fea0003800000 */
.L_x_85:
[----:B------:R-:W-:Y:S01]  /*3820*/  @!P1 IMAD R47, R47, R58, R3 ;  /* 0x0000003a2f2f9224 */ /* 0x000fe200078e0203 */
[----:B------:R-:W-:Y:S04]  /*3830*/  BSSY B1, `(.L_x_87) ;  /* 0x0000006000017945 */ /* 0x000fe80003800000 */
[----:B------:R0:W-:Y:S01]  /*3840*/  @!P1 STG.E.U8 desc[UR36][R4.64+0x29], R47 ;  /* 0x0000292f04009986 */ /* 0x0001e2000c101124 */
[----:B------:R-:W-:Y:S05]  /*3850*/  @P3 BRA `(.L_x_88) ;  /* 0x00000000000c3947 */ /* 0x000fea0003800000 */
[----:B------:R-:W5:Y:S02]  /*3860*/  LDG.E.U8 R72, desc[UR36][R8.64+0x30] ;  /* 0x0000302408487981 */ /* 0x000f64000c1e1100 */
[----:B-----5:R-:W-:-:S05]  /*3870*/  PRMT R0, R72, 0x8880, RZ ;  /* 0x0000888048007816 */ /* 0x020fca00000000ff */
[----:B------:R-:W-:-:S07]  /*3880*/  IMAD R3, R0, R59, RZ ;  /* 0x0000003b00037224 */ /* 0x000fce00078e02ff */
.L_x_88:
[----:B------:R-:W-:Y:S05]  /*3890*/  BSYNC B1 ;  /* 0x0000000000017941 */ /* 0x000fea0003800000 */
.L_x_87:
[----:B---3--:R-:W-:Y:S01]  /*38a0*/  @!P3 IMAD R13, R48, R58, R3 ;  /* 0x0000003a300db224 */ /* 0x008fe200078e0203 */
[----:B------:R-:W-:Y:S04]  /*38b0*/  BSSY B1, `(.L_x_89) ;  /* 0x0000006000017945 */ /* 0x000fe80003800000 */
[----:B------:R3:W-:Y:S01]  /*38c0*/  @!P3 STG.E.U8 desc[UR36][R6.64+0x30], R13 ;  /* 0x0000300d0600b986 */ /* 0x0007e2000c101124 */
[----:B------:R-:W-:Y:S05]  /*38d0*/  @P5 BRA `(.L_x_90) ;  /* 0x00000000000c5947 */ /* 0x000fea0003800000 */
[----:B------:R-:W5:Y:S02]  /*38e0*/  LDG.E.U8 R72, desc[UR36][R8.64+0x31] ;  /* 0x0000312408487981 */ /* 0x000f64000c1e1100 */
[----:B-----5:R-:W-:-:S05]  /*38f0*/  PRMT R0, R72, 0x8880, RZ ;  /* 0x0000888048007816 */ /* 0x020fca00000000ff */
[----:B------:R-:W-:-:S07]  /*3900*/  IMAD R3, R0, R59, RZ ;  /* 0x0000003b00037224 */ /* 0x000fce00078e02ff */
.L_x_90:
[----:B------:R-:W-:Y:S05]  /*3910*/  BSYNC B1 ;  /* 0x0000000000017941 */ /* 0x000fea0003800000 */
.L_x_89:
        /* <DEDUP_REMOVED lines=9> */
[----:B------:R-:W-:Y:S01]  /*39b0*/  ISETP.LT.OR P3, PT, R22, 0x9, !P3 ;  /* 0x000000091600780c */ /* 0x000fe20005f61670 */
[----:B------:R-:W-:-:S12]  /*39c0*/  @P2 BRA `(.L_x_92) ;  /* 0x00000000000c2947 */ /* 0x000fd80003800000 */
[----:B------:R-:W5:Y:S02]  /*39d0*/  LDG.E.U8 R72, desc[UR36][R10.64+0x30] ;  /* 0x000030240a487981 */ /* 0x000f64000c1e1100 */
[----:B-----5:R-:W-:-:S05]  /*39e0*/  PRMT R0, R72, 0x8880, RZ ;  /* 0x0000888048007816 */ /* 0x020fca00000000ff */
[----:B------:R-:W-:-:S07]  /*39f0*/  IMAD R3, R0, R59, RZ ;  /* 0x0000003b00037224 */ /* 0x000fce00078e02ff */
.L_x_92:
[----:B------:R-:W-:Y:S05]  /*3a00*/  BSYNC B1 ;  /* 0x0000000000017941 */ /* 0x000fea0003800000 */
.L_x_91:
[----:B---3--:R-:W-:Y:S01]  /*3a10*/  @!P2 IMAD R13, R50, R58, R3 ;  /* 0x0000003a320da224 */ /* 0x008fe200078e0203 */
[----:B------:R-:W-:Y:S04]  /*3a20*/  BSSY B1, `(.L_x_93) ;  /* 0x0000006000017945 */ /* 0x000fe80003800000 */
[----:B------:R3:W-:Y:S01]  /*3a30*/  @!P2 STG.E.U8 desc[UR36][R4.64+0x30], R13 ;  /* 0x0000300d0400a986 */ /* 0x0007e2000c101124 */
[----:B------:R-:W-:Y:S05]  /*3a40*/  @P0 BRA `(.L_x_94) ;  /* 0x00000000000c0947 */ /* 0x000fea0003800000 */
[----:B------:R-:W5:Y:S02]  /*3a50*/  LDG.E.U8 R72, desc[UR36][R10.64+0x31] ;  /* 0x000031240a487981 */ /* 0x000f64000c1e1100 */
[----:B-----5:R-:W-:-:S05]  /*3a60*/  PRMT R0, R72, 0x8880, RZ ;  /* 0x0000888048007816 */ /* 0x020fca00000000ff */
[----:B------:R-:W-:-:S07]  /*3a70*/  IMAD R3, R0, R59, RZ ;  /* 0x0000003b00037224 */ /* 0x000fce00078e02ff */
.L_x_94:
[----:B------:R-:W-:Y:S05]  /*3a80*/  BSYNC B1 ;  /* 0x0000000000017941 */ /* 0x000fea0003800000 */
.L_x_93:
[----:B------:R-:W-:Y:S01]  /*3a90*/  @!P0 IMAD R51, R51, R58, R3 ;  /* 0x0000003a33338224 */ /* 0x000fe200078e0203 */
[----:B------:R-:W-:Y:S04]  /*3aa0*/  BSSY B1, `(.L_x_95) ;  /* 0x0000006000017945 */ /* 0x000fe80003800000 */
[----:B------:R0:W-:Y:S01]  /*3ab0*/  @!P0 STG.E.U8 desc[UR36][R4.64+0x31], R51 ;  /* 0x0000313304008986 */ /* 0x0001e2000c101124 */
[----:B------:R-:W-:Y:S05]  /*3ac0*/  @P5 BRA `(.L_x_96) ;  /* 0x00000000000c5947 */ /* 0x000fea0003800000 */
[----:B------:R-:W5:Y:S02]  /*3ad0*/  LDG.E.U8 R72, desc[UR36][R8.64+0x38] ;  /* 0x0000382408487981 */ /* 0x000f64000c1e1100 */
[----:B-----5:R-:W-:-:S05]  /*3ae0*/  PRMT R0, R72, 0x8880, RZ ;  /* 0x0000888048007816 */ /* 0x020fca00000000ff */
[----:B------:R-:W-:-:S07]  /*3af0*/  IMAD R3, R0, R59, RZ ;  /* 0x0000003b00037224 */ /* 0x000fce00078e02ff */
.L_x_96:
[----:B------:R-:W-:Y:S05]  /*3b00*/  BSYNC B1 ;  /* 0x0000000000017941 */ /* 0x000fea0003800000 */
.L_x_95:
[----:B---3--:R-:W-:Y:S01]  /*3b10*/  @!P5 IMAD R13, R52, R58, R3 ;  /* 0x0000003a340dd224 */ /* 0x008fe200078e0203 */
[----:B------:R-:W-:Y:S04]  /*3b20*/  BSSY B1, `(.L_x_97) ;  /* 0x0000006000017945 */ /* 0x000fe80003800000 */
[----:B------:R3:W-:Y:S01]  /*3b30*/  @!P5 STG.E.U8 desc[UR36][R6.64+0x38], R13 ;  /* 0x0000380d0600d986 */ /* 0x0007e2000c101124 */
[----:B------:R-:W-:Y:S05]  /*3b40*/  @P4 BRA `(.L_x_98) ;  /* 0x00000000000c4947 */ /* 0x000fea0003800000 */
[----:B------:R-:W5:Y:S02]  /*3b50*/  LDG.E.U8 R72, desc[UR36][R8.64+0x39] ;  /* 0x0000392408487981 */ /* 0x000f64000c1e1100 */
[----:B-----5:R-:W-:-:S05]  /*3b60*/  PRMT R0, R72, 0x8880, RZ ;  /* 0x0000888048007816 */ /* 0x020fca00000000ff */
[----:B------:R-:W-:-:S07]  /*3b70*/  IMAD R3, R0, R59, RZ ;  /* 0x0000003b00037224 */ /* 0x000fce00078e02ff */
.L_x_98:
[----:B------:R-:W-:Y:S05]  /*3b80*/  BSYNC B1 ;  /* 0x0000000000017941 */ /* 0x000fea0003800000 */
.L_x_97:
[----:B------:R-:W-:Y:S01]  /*3b90*/  @!P4 IMAD R53, R53, R58, R3 ;  /* 0x0000003a3535c224 */ /* 0x000fe200078e0203 */
[----:B------:R-:W-:Y:S04]  /*3ba0*/  BSSY B1, `(.L_x_99) ;  /* 0x0000006000017945 */ /* 0x000fe80003800000 */
[----:B------:R0:W-:Y:S01]  /*3bb0*/  @!P4 STG.E.U8 desc[UR36][R6.64+0x39], R53 ;  /* 0x000039350600c986 */ /* 0x0001e2000c101124 */
[----:B------:R-:W-:Y:S05]  /*3bc0*/  @P3 BRA `(.L_x_100) ;  /* 0x00000000000c3947 */ /* 0x000fea0003800000 */
[----:B------:R-:W5:Y:S02]  /*3bd0*/  LDG.E.U8 R72, desc[UR36][R10.64+0x38] ;  /* 0x000038240a487981 */ /* 0x000f64000c1e1100 */
[----:B-----5:R-:W-:-:S05]  /*3be0*/  PRMT R0, R72, 0x8880, RZ ;  /* 0x0000888048007816 */ /* 0x020fca00000000ff */
[----:B------:R-:W-:-:S07]  /*3bf0*/  IMAD R3, R0, R59, RZ ;  /* 0x0000003b00037224 */ /* 0x000fce00078e02ff */
.L_x_100:
[----:B------:R-:W-:Y:S05]  /*3c00*/  BSYNC B1 ;  /* 0x0000000000017941 */ /* 0x000fea0003800000 */
.L_x_99:
[----:B0123--:R-:W-:Y:S01]  /*3c10*/  @!P3 IMAD R7, R54, R58, R3 ;  /* 0x0000003a3607b224 */ /* 0x00ffe200078e0203 */
[----:B------:R-:W-:Y:S01]  /*3c20*/  ISETP.LT.OR P1, PT, R22, 0x9, !P1 ;  /* 0x000000091600780c */ /* 0x000fe20004f21670 */
[----:B------:R-:W-:Y:S03]  /*3c30*/  BSSY B1, `(.L_x_101) ;  /* 0x0000006000017945 */ /* 0x000fe60003800000 */
[----:B------:R0:W-:Y:S09]  /*3c40*/  @!P3 STG.E.U8 desc[UR36][R4.64+0x38], R7 ;  /* 0x000038070400b986 */ /* 0x0001f2000c101124 */
[----:B------:R-:W-:Y:S05]  /*3c50*/  @P1 BRA `(.L_x_102) ;  /* 0x00000000000c1947 */ /* 0x000fea0003800000 */
[----:B------:R-:W2:Y:S02]  /*3c60*/  LDG.E.U8 R72, desc[UR36][R10.64+0x39] ;  /* 0x000039240a487981 */ /* 0x000ea4000c1e1100 */
[----:B--2---:R-:W-:-:S05]  /*3c70*/  PRMT R0, R72, 0x8880, RZ ;  /* 0x0000888048007816 */ /* 0x004fca00000000ff */
[----:B------:R-:W-:-:S07]  /*3c80*/  IMAD R3, R0, R59, RZ ;  /* 0x0000003b00037224 */ /* 0x000fce00078e02ff */
.L_x_102:
[----:B------:R-:W-:Y:S05]  /*3c90*/  BSYNC B1 ;  /* 0x0000000000017941 */ /* 0x000fea0003800000 */
.L_x_101:
[----:B------:R-:W-:Y:S01]  /*3ca0*/  IMAD R3, R55, R58, R3 ;  /* 0x0000003a37037224 */ /* 0x000fe200078e0203 */
[----:B------:R-:W-:Y:S06]  /*3cb0*/  @P1 BRA `(.L_x_103) ;  /* 0x0000000400c81947 */ /* 0x000fec0003800000 */
[----:B------:R1:W-:Y:S01]  /*3cc0*/  STG.E.U8 desc[UR36][R4.64+0x39], R3 ;  /* 0x0000390304007986 */ /* 0x0003e2000c101124 */
[----:B------:R-:W-:Y:S05]  /*3cd0*/  BRA `(.L_x_103) ;  /* 0x0000000400c07947 */ /* 0x000fea0003800000 */
.L_x_38:
[C---:B------:R-:W-:Y:S02]  /*3ce0*/  ISETP.GE.AND P1, PT, R75.reuse, 0x1, PT ;  /* 0x000000014b00780c */ /* 0x040fe40003f26270 */
[----:B------:R-:W-:Y:S02]  /*3cf0*/  ISETP.GE.AND P0, PT, R75, 0x2, PT ;  /* 0x000000024b00780c */ /* 0x000fe40003f06270 */
[C---:B------:R-:W-:Y:S02]  /*3d00*/  ISETP.LT.OR P4, PT, R22.reuse, 0x1, !P1 ;  /* 0x000000011600780c */ /* 0x040fe40004f81670 */
[C---:B------:R-:W-:Y:S02]  /*3d10*/  ISETP.LT.OR P5, PT, R22.reuse, 0x1, !P0 ;  /* 0x000000011600780c */ /* 0x040fe400047a1670 */
[C---:B------:R-:W-:Y:S02]  /*3d20*/  ISETP.LT.OR P1, PT, R22.reuse, 0x9, !P1 ;  /* 0x000000091600780c */ /* 0x040fe40004f21670 */
[----:B------:R-:W-:-:S02]  /*3d30*/  ISETP.LT.OR P0, PT, R22, 0x9, !P0 ;  /* 0x000000091600780c */ /* 0x000fc40004701670 */
[C---:B------:R-:W-:Y:S02]  /*3d40*/  ISETP.GE.AND P3, PT, R75.reuse, 0x9, PT ;  /* 0x000000094b00780c */ /* 0x040fe40003f66270 */
[----:B------:R-:W-:-:S03]  /*3d50*/  ISETP.GE.AND P2, PT, R75, 0xa, PT ;  /* 0x0000000a4b00780c */ /* 0x000fc60003f46270 */
[-C--:B------:R-:W-:Y:S02]  /*3d60*/  @!P4 IMAD R3, R24, R58.reuse, RZ ;  /* 0x0000003a1803c224 */ /* 0x080fe400078e02ff */
[-C--:B------:R-:W-:Y:S02]  /*3d70*/  @!P5 IMAD R25, R25, R58.reuse, RZ ;  /* 0x0000003a1919d224 */ /* 0x080fe400078e02ff */
[-C--:B------:R-:W-:Y:S01]  /*3d80*/  @!P1 IMAD R9, R26, R58.reuse, RZ ;  /* 0x0000003a1a099224 */ /* 0x080fe200078e02ff */
[----:B------:R0:W-:Y:S01]  /*3d90*/  @!P4 STG.E.U8 desc[UR36][R6.64], R3 ;  /* 0x000000030600c986 */ /* 0x0001e2000c101124 */
[C---:B------:R-:W-:Y:S01]  /*3da0*/  ISETP.LT.OR P4, PT, R22.reuse, 0x1, !P3 ;  /* 0x000000011600780c */ /* 0x040fe20005f81670 */
[----:B------:R-:W-:Y:S02]  /*3db0*/  @!P0 IMAD R27, R27, R58, RZ ;  /* 0x0000003a1b1b8224 */ /* 0x000fe400078e02ff */
[----:B------:R-:W-:Y:S01]  /*3dc0*/  @!P5 STG.E.U8 desc[UR36][R6.64+0x1], R25 ;  /* 0x000001190600d986 */ /* 0x000fe2000c101124 */
[----:B------:R-:W-:-:S02]  /*3dd0*/  ISETP.LT.OR P5, PT, R22, 0x1, !P2 ;  /* 0x000000011600780c */ /* 0x000fc400057a1670 */
[C---:B------:R-:W-:Y:S01]  /*3de0*/  ISETP.LT.OR P2, PT, R22.reuse, 0x9, !P2 ;  /* 0x000000091600780c */ /* 0x040fe20005741670 */
[----:B------:R1:W-:Y:S01]  /*3df0*/  @!P1 STG.E.U8 desc[UR36][R4.64], R9 ;  /* 0x0000000904009986 */ /* 0x0003e2000c101124 */
[----:B------:R-:W-:Y:S02]  /*3e00*/  ISETP.LT.OR P1, PT, R22, 0x9, !P3 ;  /* 0x000000091600780c */ /* 0x000fe40005f21670 */
[C---:B------:R-:W-:Y:S01]  /*3e10*/  ISETP.GE.AND P3, PT, R75.reuse, 0x11, PT ;  /* 0x000000114b00780c */ /* 0x040fe20003f66270 */
[----:B------:R-:W-:Y:S01]  /*3e20*/  @!P0 STG.E.U8 desc[UR36][R4.64+0x1], R27 ;  /* 0x0000011b04008986 */ /* 0x000fe2000c101124 */
[----:B------:R-:W-:Y:S01]  /*3e30*/  ISETP.GE.AND P0, PT, R75, 0x12, PT ;  /* 0x000000124b00780c */ /* 0x000fe20003f06270 */
[----:B------:R-:W-:-:S04]  /*3e40*/  @!P4 IMAD R11, R28, R58, RZ ;  /* 0x0000003a1c0bc224 */ /* 0x000fc800078e02ff */
[-C--:B------:R-:W-:Y:S01]  /*3e50*/  @!P5 IMAD R29, R29, R58.reuse, RZ ;  /* 0x0000003a1d1dd224 */ /* 0x080fe200078e02ff */
[----:B------:R-:W-:Y:S01]  /*3e60*/  @!P4 STG.E.U8 desc[UR36][R6.64+0x8], R11 ;  /* 0x0000080b0600c986 */ /* 0x000fe2000c101124 */
[C---:B------:R-:W-:Y:S01]  /*3e70*/  ISETP.LT.OR P4, PT, R22.reuse, 0x1, !P3 ;  /* 0x000000011600780c */ /* 0x040fe20005f81670 */
[-C--:B------:R-:W-:Y:S02]  /*3e80*/  @!P2 IMAD R31, R31, R58.reuse, RZ ;  /* 0x0000003a1f1fa224 */ /* 0x080fe400078e02ff */
[----:B------:R-:W-:Y:S01]  /*3e90*/  @!P5 STG.E.U8 desc[UR36][R6.64+0x9], R29 ;  /* 0x0000091d0600d986 */ /* 0x000fe2000c101124 */
[----:B------:R-:W-:Y:S01]  /*3ea0*/  ISETP.LT.OR P5, PT, R22, 0x1, !P0 ;  /* 0x000000011600780c */ /* 0x000fe200047a1670 */
[----:B0-----:R-:W-:Y:S01]  /*3eb0*/  @!P1 IMAD R3, R30, R58, RZ ;  /* 0x0000003a1e039224 */ /* 0x001fe200078e02ff */
[----:B------:R-:W-:Y:S01]  /*3ec0*/  ISETP.LT.OR P0, PT, R22, 0x9, !P0 ;  /* 0x000000091600780c */ /* 0x000fe20004701670 */
[----:B------:R-:W-:Y:S01]  /*3ed0*/  @!P2 STG.E.U8 desc[UR36][R4.64+0x9], R31 ;  /* 0x0000091f0400a986 */ /* 0x000fe2000c101124 */
[----:B------:R-:W-:-:S03]  /*3ee0*/  ISETP.GE.AND P2, PT, R75, 0x19, PT ;  /* 0x000000194b00780c */ /* 0x000fc60003f46270 */
[----:B------:R0:W-:Y:S01]  /*3ef0*/  @!P1 STG.E.U8 desc[UR36][R4.64+0x8], R3 ;  /* 0x0000080304009986 */ /* 0x0001e2000c101124 */
[----:B------:R-:W-:Y:S01]  /*3f00*/  ISETP.LT.OR P1, PT, R22, 0x9, !P3 ;  /* 0x000000091600780c */ /* 0x000fe20005f21670 */
[----:B-1----:R-:W-:Y:S01]  /*3f10*/  @!P4 IMAD R9, R32, R58, RZ ;  /* 0x0000003a2009c224 */ /* 0x002fe200078e02ff */
[----:B------:R-:W-:-:S03]  /*3f20*/  ISETP.GE.AND P3, PT, R75, 0x1a, PT ;  /* 0x0000001a4b00780c */ /* 0x000fc60003f66270 */
[-C--:B------:R-:W-:Y:S01]  /*3f30*/  @!P5 IMAD R33, R33, R58.reuse, RZ ;  /* 0x0000003a2121d224 */ /* 0x080fe200078e02ff */
[----:B------:R-:W-:Y:S01]  /*3f40*/  @!P4 STG.E.U8 desc[UR36][R6.64+0x10], R9 ;  /* 0x000010090600c986 */ /* 0x000fe2000c101124 */
[C---:B------:R-:W-:Y:S01]  /*3f50*/  ISETP.LT.OR P4, PT, R22.reuse, 0x1, !P3 ;  /* 0x000000011600780c */ /* 0x040fe20005f81670 */
[-C--:B------:R-:W-:Y:S01]  /*3f60*/  @!P0 IMAD R35, R35, R58.reuse, RZ ;  /* 0x0000003a23238224 */ /* 0x080fe200078e02ff */
[C---:B------:R-:W-:Y:S01]  /*3f70*/  ISETP.LT.OR P3, PT, R22.reuse, 0x9, !P3 ;  /* 0x000000091600780c */ /* 0x040fe20005f61670 */
[----:B------:R-:W-:Y:S01]  /*3f80*/  @!P5 STG.E.U8 desc[UR36][R6.64+0x11], R33 ;  /* 0x000011210600d986 */ /* 0x000fe2000c101124 */
[----:B------:R-:W-:Y:S02]  /*3f90*/  ISETP.LT.OR P5, PT, R22, 0x1, !P2 ;  /* 0x000000011600780c */ /* 0x000fe400057a1670 */
[----:B0-----:R-:W-:Y:S01]  /*3fa0*/  @!P1 IMAD R3, R34, R58, RZ ;  /* 0x0000003a22039224 */ /* 0x001fe200078e02ff */
[----:B------:R-:W-:Y:S01]  /*3fb0*/  @!P0 STG.E.U8 desc[UR36][R4.64+0x11], R35 ;  /* 0x0000112304008986 */ /* 0x000fe2000c101124 */
[----:B------:R-:W-:-:S02]  /*3fc0*/  ISETP.LT.OR P2, PT, R22, 0x9, !P2 ;  /* 0x000000091600780c */ /* 0x000fc40005741670 */
[C---:B------:R-:W-:Y:S01]  /*3fd0*/  ISETP.GE.AND P0, PT, R75.reuse, 0x21, PT ;  /* 0x000000214b00780c */ /* 0x040fe20003f06270 */
[----:B------:R0:W-:Y:S01]  /*3fe0*/  @!P1 STG.E.U8 desc[UR36][R4.64+0x10], R3 ;  /* 0x0000100304009986 */ /* 0x0001e2000c101124 */
[----:B------:R-:W-:Y:S01]  /*3ff0*/  ISETP.GE.AND P1, PT, R75, 0x22, PT ;  /* 0x000000224b00780c */ /* 0x000fe20003f26270 */
[-C--:B------:R-:W-:Y:S02]  /*4000*/  @!P4 IMAD R37, R37, R58.reuse, RZ ;  /* 0x0000003a2525c224 */ /* 0x080fe400078e02ff */
[-C--:B------:R-:W-:Y:S02]  /*4010*/  @!P3 IMAD R39, R39, R58.reuse, RZ ;  /* 0x0000003a2727b224 */ /* 0x080fe400078e02ff */
[-C--:B------:R-:W-:Y:S01]  /*4020*/  @!P5 IMAD R11, R36, R58.reuse, RZ ;  /* 0x0000003a240bd224 */ /* 0x080fe200078e02ff */
[----:B------:R-:W-:Y:S01]  /*4030*/  @!P4 STG.E.U8 desc[UR36][R6.64+0x19], R37 ;  /* 0x000019250600c986 */ /* 0x000fe2000c101124 */
[C---:B------:R-:W-:Y:S02]  /*4040*/  ISETP.LT.OR P4, PT, R22.reuse, 0x1, !P0 ;  /* 0x000000011600780c */ /* 0x040fe40004781670 */
[C---:B------:R-:W-:Y:S01]  /*4050*/  ISETP.LT.OR P0, PT, R22.reuse, 0x9, !P0 ;  /* 0x000000091600780c */ /* 0x040fe20004701670 */
[----:B------:R-:W-:Y:S01]  /*4060*/  @!P5 STG.E.U8 desc[UR36][R6.64+0x18], R11 ;  /* 0x0000180b0600d986 */ /* 0x000fe2000c101124 */
[----:B------:R-:W-:Y:S01]  /*4070*/  ISETP.LT.OR P5, PT, R22, 0x1, !P1 ;  /* 0x000000011600780c */ /* 0x000fe20004fa1670 */
[----:B0-----:R-:W-:Y:S01]  /*4080*/  @!P2 IMAD R3, R38, R58, RZ ;  /* 0x0000003a2603a224 */ /* 0x001fe200078e02ff */
[----:B------:R-:W-:Y:S01]  /*4090*/  ISETP.LT.OR P1, PT, R22, 0x9, !P1 ;  /* 0x000000091600780c */ /* 0x000fe20004f21670 */
[----:B------:R-:W-:Y:S01]  /*40a0*/  @!P3 STG.E.U8 desc[UR36][R4.64+0x19], R39 ;  /* 0x000019270400b986 */ /* 0x000fe2000c101124 */
[----:B------:R-:W-:-:S03]  /*40b0*/  ISETP.GE.AND P3, PT, R75, 0x29, PT ;  /* 0x000000294b00780c */ /* 0x000fc60003f66270 */
[----:B------:R0:W-:Y:S01]  /*40c0*/  @!P2 STG.E.U8 desc[UR36][R4.64+0x18], R3 ;  /* 0x000018030400a986 */ /* 0x0001e2000c101124 */
[----:B------:R-:W-:Y:S01]  /*40d0*/  ISETP.GE.AND P2, PT, R75, 0x2a, PT ;  /* 0x0000002a4b00780c */ /* 0x000fe20003f46270 */
[----:B------:R-:W-:-:S04]  /*40e0*/  @!P4 IMAD R9, R40, R58, RZ ;  /* 0x0000003a2809c224 */ /* 0x000fc800078e02ff */
[-C--:B------:R-:W-:Y:S01]  /*40f0*/  @!P5 IMAD R41, R41, R58.reuse, RZ ;  /* 0x0000003a2929d224 */ /* 0x080fe200078e02ff */
[----:B------:R-:W-:Y:S01]  /*4100*/  @!P4 STG.E.U8 desc[UR36][R6.64+0x20], R9 ;  /* 0x000020090600c986 */ /* 0x000fe2000c101124 */
[C---:B------:R-:W-:Y:S01]  /*4110*/  ISETP.LT.OR P4, PT, R22.reuse, 0x1, !P3 ;  /* 0x000000011600780c */ /* 0x040fe20005f81670 */
[-C--:B------:R-:W-:Y:S01]  /*4120*/  @!P1 IMAD R43, R43, R58.reuse, RZ ;  /* 0x0000003a2b2b9224 */ /* 0x080fe200078e02ff */
        /* <DEDUP_REMOVED lines=25> */
[----:B------:R1:W-:Y:S01]  /*42c0*/  @!P4 STG.E.U8 desc[UR36][R6.64+0x30], R9 ;  /* 0x000030090600c986 */ /* 0x0003e2000c101124 */
[C---:B------:R-:W-:Y:S01]  /*42d0*/  ISETP.LT.OR P4, PT, R22.reuse, 0x1, !P2 ;  /* 0x000000011600780c */ /* 0x040fe20005781670 */
[-C--:B------:R-:W-:Y:S01]  /*42e0*/  @!P0 IMAD R51, R51, R58.reuse, RZ ;  /* 0x0000003a33338224 */ /* 0x080fe200078e02ff */
[C---:B------:R-:W-:Y:S01]  /*42f0*/  ISETP.LT.OR P2, PT, R22.reuse, 0x9, !P2 ;  /* 0x000000091600780c */ /* 0x040fe20005741670 */
[----:B------:R2:W-:Y:S01]  /*4300*/  @!P5 STG.E.U8 desc[UR36][R6.64+0x31], R49 ;  /* 0x000031310600d986 */ /* 0x0005e2000c101124 */
[----:B------:R-:W-:Y:S01]  /*4310*/  ISETP.LT.OR P5, PT, R22, 0x1, !P3 ;  /* 0x000000011600780c */ /* 0x000fe20005fa1670 */
[-C--:B0-----:R-:W-:Y:S01]  /*4320*/  @!P1 IMAD R3, R50, R58.reuse, RZ ;  /* 0x0000003a32039224 */ /* 0x081fe200078e02ff */
[----:B------:R-:W-:Y:S01]  /*4330*/  ISETP.LT.OR P3, PT, R22, 0x9, !P3 ;  /* 0x000000091600780c */ /* 0x000fe20005f61670 */
[----:B------:R2:W-:Y:S04]  /*4340*/  @!P0 STG.E.U8 desc[UR36][R4.64+0x31], R51 ;  /* 0x0000313304008986 */ /* 0x0005e8000c101124 */
[----:B------:R2:W-:Y:S02]  /*4350*/  @!P1 STG.E.U8 desc[UR36][R4.64+0x30], R3 ;  /* 0x0000300304009986 */ /* 0x0005e4000c101124 */
[----:B------:R-:W-:-:S02]  /*4360*/  @!P4 IMAD R11, R52, R58, RZ ;  /* 0x0000003a340bc224 */ /* 0x000fc400078e02ff */
[-C--:B-1----:R-:W-:Y:S02]  /*4370*/  @!P2 IMAD R9, R54, R58.reuse, RZ ;  /* 0x0000003a3609a224 */ /* 0x082fe400078e02ff */
[-C--:B------:R-:W-:Y:S01]  /*4380*/  @!P5 IMAD R53, R53, R58.reuse, RZ ;  /* 0x0000003a3535d224 */ /* 0x080fe200078e02ff */
[----:B------:R2:W-:Y:S01]  /*4390*/  @!P4 STG.E.U8 desc[UR36][R6.64+0x38], R11 ;  /* 0x0000380b0600c986 */ /* 0x0005e2000c101124 */
[----:B------:R-:W-:-:S03]  /*43a0*/  @!P3 IMAD R55, R55, R58, RZ ;  /* 0x0000003a3737b224 */ /* 0x000fc600078e02ff */
[----:B------:R2:W-:Y:S04]  /*43b0*/  @!P5 STG.E.U8 desc[UR36][R6.64+0x39], R53 ;  /* 0x000039350600d986 */ /* 0x0005e8000c101124 */
[----:B------:R2:W-:Y:S04]  /*43c0*/  @!P2 STG.E.U8 desc[UR36][R4.64+0x38], R9 ;  /* 0x000038090400a986 */ /* 0x0005e8000c101124 */
[----:B------:R2:W-:Y:S02]  /*43d0*/  @!P3 STG.E.U8 desc[UR36][R4.64+0x39], R55 ;  /* 0x000039370400b986 */ /* 0x0005e4000c101124 */
.L_x_103:
[----:B------:R-:W-:Y:S05]  /*43e0*/  BSYNC B0 ;  /* 0x0000000000007941 */ /* 0x000fea0003800000 */
.L_x_37:
[----:B012-4-:R-:W2:Y:S01]  /*43f0*/  LDL.64 R4, [R1] ;  /* 0x0000000001047983 */ /* 0x017ea20000100a00 */
[----:B------:R-:W-:Y:S01]  /*4400*/  ULDC.64 UR4, c[0x0][0x650] ;  /* 0x0001940000047ab9 */ /* 0x000fe20000000a00 */
[----:B------:R-:W-:Y:S02]  /*4410*/  IMAD.U32 R0, RZ, RZ, UR44 ;  /* 0x0000002cff007e24 */ /* 0x000fe4000f8e00ff */
[----:B------:R-:W-:Y:S02]  /*4420*/  IMAD.MOV.U32 R22, RZ, RZ, -0x1 ;  /* 0xffffffffff167424 */ /* 0x000fe400078e00ff */
[----:B------:R0:W-:Y:S01]  /*4430*/  SYNCS.ARRIVE.TRANS64.A1T0 RZ, [R0+UR47], RZ ;  /* 0x000000ff00ff79a7 */ /* 0x0001e2000810002f */
[----:B------:R-:W-:Y:S02]  /*4440*/  IMAD.MOV.U32 R19, RZ, RZ, -0x1 ;  /* 0xffffffffff137424 */ /* 0x000fe400078e00ff */
[----:B------:R-:W-:Y:S01]  /*4450*/  IMAD.MOV.U32 R18, RZ, RZ, -0x1 ;  /* 0xffffffffff127424 */ /* 0x000fe200078e00ff */
[----:B0-----:R-:W-:-:S02]  /*4460*/  PRMT R0, RZ, 0x7610, R0 ;  /* 0x00007610ff007816 */ /* 0x001fc40000000000 */
[----:B--2---:R-:W-:-:S05]  /*4470*/  LEA R16, P0, R4, R16, 0x1 ;  /* 0x0000001004107211 */ /* 0x004fca00078008ff */
[----:B------:R-:W-:Y:S01]  /*4480*/  IMAD.X R17, R68, 0x1, R17, P0 ;  /* 0x0000000144117824 */ /* 0x000fe200000e0611 */
[----:B------:R-:W-:-:S04]  /*4490*/  ISETP.GE.U32.AND P0, PT, R16, UR4, PT ;  /* 0x0000000410007c0c */ /* 0x000fc8000bf06070 */
[----:B------:R-:W-:-:S13]  /*44a0*/  ISETP.GE.U32.AND.EX P0, PT, R17, UR5, PT, P0 ;  /* 0x0000000511007c0c */ /* 0x000fda000bf06100 */
[----:B------:R-:W-:Y:S05]  /*44b0*/  @P0 BRA `(.L_x_104) ;  /* 0x00000004004c0947 */ /* 0x000fea0003800000 */
[----:B------:R-:W0:Y:S01]  /*44c0*/  LDC.64 R10, c[0x0][0x628] ;  /* 0x00018a00ff0a7b82 */ /* 0x000e220000000a00 */
[----:B------:R-:W1:Y:S01]  /*44d0*/  S2R R12, SR_CTAID.X ;  /* 0x00000000000c7919 */ /* 0x000e620000002500 */
[----:B------:R-:W-:Y:S02]  /*44e0*/  IMAD.MOV.U32 R8, RZ, RZ, R16 ;  /* 0x000000ffff087224 */ /* 0x000fe400078e0010 */
[----:B------:R-:W-:Y:S01]  /*44f0*/  IMAD.MOV.U32 R9, RZ, RZ, R17 ;  /* 0x000000ffff097224 */ /* 0x000fe200078e0011 */
[----:B------:R-:W2:Y:S03]  /*4500*/  S2R R19, SR_CTAID.Y ;  /* 0x0000000000137919 */ /* 0x000ea60000002600 */
[----:B------:R-:W3:Y:S08]  /*4510*/  LDC R0, c[0x0][0x630] ;  /* 0x00018c00ff007b82 */ /* 0x000ef00000000800 */
[----:B------:R-:W4:Y:S01]  /*4520*/  LDC.64 R14, c[0x0][0x620] ;  /* 0x00018800ff0e7b82 */ /* 0x000f220000000a00 */
[----:B0-----:R-:W-:-:S04]  /*4530*/  ISETP.NE.U32.AND P0, PT, R10, RZ, PT ;  /* 0x000000ff0a00720c */ /* 0x001fc80003f05070 */
[----:B------:R-:W-:-:S13]  /*4540*/  ISETP.NE.AND.EX P0, PT, R11, RZ, PT, P0 ;  /* 0x000000ff0b00720c */ /* 0x000fda0003f05300 */
[----:B-1234-:R-:W-:Y:S05]  /*4550*/  @!P0 BRA `(.L_x_105) ;  /* 0x0000000000288947 */ /* 0x01efea0003800000 */
[----:B------:R-:W0:Y:S02]  /*4560*/  LDC R3, c[0x0][0x634] ;  /* 0x00018d00ff037b82 */ /* 0x000e240000000800 */
[----:B0-----:R-:W-:-:S05]  /*4570*/  IADD3 R3, P0, R16, R3, RZ ;  /* 0x0000000310037210 */ /* 0x001fca0007f1e0ff */
        /* <DEDUP_REMOVED lines=8> */
.L_x_105:
[-CC-:B------:R-:W-:Y:S01]  /*4600*/  SHF.R.U64 R18, R8, R0.reuse, R9.reuse ;  /* 0x0000000008127219 */ /* 0x180fe20000001209 */
[----:B------:R-:W0:Y:S01]  /*4610*/  LDC.64 R24, c[0x0][0x640] ;  /* 0x00019000ff187b82 */ /* 0x000e220000000a00 */
[----:B------:R-:W-:Y:S01]  /*4620*/  SHF.R.U32.HI R0, RZ, R0, R9 ;  /* 0x00000000ff007219 */ /* 0x000fe20000011609 */
[----:B------:R-:W-:Y:S01]  /*4630*/  ULDC UR4, c[0x0][0x150] ;  /* 0x0000540000047ab9 */ /* 0x000fe20000000800 */
[----:B------:R-:W-:Y:S02]  /*4640*/  IADD3 R3, P0, RZ, -R18, RZ ;  /* 0x80000012ff037210 */ /* 0x000fe40007f1e0ff */
[----:B------:R-:W-:-:S03]  /*4650*/  I2FP.F32.U32 R7, R12 ;  /* 0x0000000c00077245 */ /* 0x000fc60000201000 */
[----:B------:R-:W1:Y:S01]  /*4660*/  LDC R6, c[0x0][0x618] ;  /* 0x00018600ff067b82 */ /* 0x000e620000000800 */
[----:B------:R-:W-:Y:S02]  /*4670*/  IMAD.X R5, RZ, RZ, ~R0, P0 ;  /* 0x000000ffff057224 */ /* 0x000fe400000e0e00 */
[----:B------:R-:W-:Y:S01]  /*4680*/  FMUL R7, R7, UR4 ;  /* 0x0000000407077c20 */ /* 0x000fe20008400000 */
[----:B------:R-:W-:Y:S01]  /*4690*/  ULDC UR4, c[0x0][0x154] ;  /* 0x0000550000047ab9 */ /* 0x000fe20000000800 */
[-C--:B------:R-:W-:Y:S02]  /*46a0*/  IMAD R0, R5, R14.reuse, RZ ;  /* 0x0000000e05007224 */ /* 0x080fe400078e02ff */
[C---:B------:R-:W-:Y:S01]  /*46b0*/  IMAD.WIDE.U32 R4, R3.reuse, R14, R16 ;  /* 0x0000000e03047225 */ /* 0x040fe200078e0010 */
[----:B------:R-:W2:Y:S01]  /*46c0*/  LDC R8, c[0x0][0x608] ;  /* 0x00018200ff087b82 */ /* 0x000ea20000000800 */
[----:B------:R-:W3:Y:S02]  /*46d0*/  F2I.U32.TRUNC.NTZ R7, R7 ;  /* 0x0000000700077305 */ /* 0x000ee4000020f000 */
[----:B------:R-:W-:Y:S01]  /*46e0*/  IMAD R3, R3, R15, R0 ;  /* 0x0000000f03037224 */ /* 0x000fe200078e0200 */
[----:B------:R-:W-:-:S03]  /*46f0*/  I2FP.F32.U32 R0, R19 ;  /* 0x0000001300007245 */ /* 0x000fc60000201000 */
[----:B------:R-:W-:Y:S01]  /*4700*/  IMAD.IADD R3, R5, 0x1, R3 ;  /* 0x0000000105037824 */ /* 0x000fe200078e0203 */
[----:B------:R-:W4:Y:S01]  /*4710*/  LDC R11, c[0x0][0x658] ;  /* 0x00019600ff0b7b82 */ /* 0x000f220000000800 */
[----:B0-----:R-:W-:-:S04]  /*4720*/  ISETP.NE.U32.AND P0, PT, R24, RZ, PT ;  /* 0x000000ff1800720c */ /* 0x001fc80003f05070 */
[----:B------:R-:W-:-:S03]  /*4730*/  ISETP.NE.AND.EX P0, PT, R25, RZ, PT, P0 ;  /* 0x000000ff1900720c */ /* 0x000fc60003f05300 */
[----:B------:R-:W0:Y:S01]  /*4740*/  LDC R9, c[0x0][0x144] ;  /* 0x00005100ff097b82 */ /* 0x000e220000000800 */
[-C--:B-1----:R-:W-:Y:S01]  /*4750*/  SHF.R.U64 R10, R4, R6.reuse, R3 ;  /* 0x00000006040a7219 */ /* 0x082fe20000001203 */
[----:B---3--:R-:W-:Y:S01]  /*4760*/  IMAD.MOV R7, RZ, RZ, -R7 ;  /* 0x000000ffff077224 */ /* 0x008fe200078e0a07 */
[----:B------:R-:W-:Y:S01]  /*4770*/  SHF.R.U32.HI R3, RZ, R6, R3 ;  /* 0x00000006ff037219 */ /* 0x000fe20000011603 */
[----:B------:R-:W-:-:S04]  /*4780*/  FMUL R6, R0, UR4 ;  /* 0x0000000400067c20 */ /* 0x000fc80008400000 */
[----:B------:R-:W1:Y:S01]  /*4790*/  LDC R20, c[0x0][0x148] ;  /* 0x00005200ff147b82 */ /* 0x000e620000000800 */
[----:B------:R3:W0:Y:S01]  /*47a0*/  F2I.U32.TRUNC.NTZ R14, R6 ;  /* 0x00000006000e7305 */ /* 0x000622000020f000 */
[-CC-:B--2---:R-:W-:Y:S02]  /*47b0*/  SHF.R.U64 R13, R10, R8.reuse, R3.reuse ;  /* 0x000000080a0d7219 */ /* 0x184fe40000001203 */
[----:B------:R-:W-:-:S04]  /*47c0*/  SHF.R.U32.HI R0, RZ, R8, R3 ;  /* 0x00000008ff007219 */ /* 0x000fc80000011603 */
[----:B------:R-:W2:Y:S01]  /*47d0*/  LDC R21, c[0x0][0x648] ;  /* 0x00019200ff157b82 */ /* 0x000ea20000000800 */
[-CC-:B----4-:R-:W-:Y:S02]  /*47e0*/  SHF.R.U64 R15, R13, R11.reuse, R0.reuse ;  /* 0x0000000b0d0f7219 */ /* 0x190fe40000001200 */
[----:B------:R-:W-:-:S03]  /*47f0*/  SHF.R.U32.HI R5, RZ, R11, R0 ;  /* 0x0000000bff057219 */ /* 0x000fc60000011600 */
[----:B------:R-:W-:Y:S02]  /*4800*/  IMAD.MOV.U32 R4, RZ, RZ, R15 ;  /* 0x000000ffff047224 */ /* 0x000fe400078e000f */
[----:B------:R-:W4:Y:S01]  /*4810*/  LDC R26, c[0x0][0x638] ;  /* 0x00018e00ff1a7b82 */ /* 0x000f220000000800 */
[----:B0-----:R-:W-:-:S07]  /*4820*/  IMAD R22, R9, R7, R12 ;  /* 0x0000000709167224 */ /* 0x001fce00078e020c */
[----:B------:R-:W0:Y:S08]  /*4830*/  LDC R27, c[0x0][0x610] ;  /* 0x00018400ff1b7b82 */ /* 0x000e300000000800 */
[----:B------:R-:W0:Y:S01]  /*4840*/  LDC R28, c[0x0][0x600] ;  /* 0x00018000ff1c7b82 */ /* 0x000e220000000800 */
[----:B-123--:R-:W-:Y:S05]  /*4850*/  @!P0 BRA `(.L_x_106) ;  /* 0x0000000000288947 */ /* 0x00efea0003800000 */
[----:B------:R-:W1:Y:S02]  /*4860*/  LDC R0, c[0x0][0x64c] ;  /* 0x00019300ff007b82 */ /* 0x000e640000000800 */
[----:B-1----:R-:W-:-:S05]  /*4870*/  IADD3 R3, P0, R15, R0, RZ ;  /* 0x000000000f037210 */ /* 0x002fca0007f1e0ff */
        /* <DEDUP_REMOVED lines=8> */
.L_x_106:
[----:B------:R-:W-:Y:S01]  /*4900*/  ISETP.NE.AND P0, PT, R2, 0x1, PT ;  /* 0x000000010200780c */ /* 0x000fe20003f05270 */
[----:B------:R-:W-:Y:S01]  /*4910*/  IMAD.MOV R14, RZ, RZ, -R14 ;  /* 0x000000ffff0e7224 */ /* 0x000fe200078e0a0e */
[----:B------:R-:W-:Y:S02]  /*4920*/  SHF.R.U64 R0, R4, R21, R5 ;  /* 0x0000001504007219 */ /* 0x000fe40000001205 */
[----:B------:R-:W-:Y:S02]  /*4930*/  LOP3.LUT R3, R13, R70, RZ, 0xc0, !PT ;  /* 0x000000460d037212 */ /* 0x000fe400078ec0ff */
[----:B------:R-:W-:Y:S01]  /*4940*/  LOP3.LUT R5, R10, R69, RZ, 0xc0, !PT ;  /* 0x000000450a057212 */ /* 0x000fe200078ec0ff */
[----:B------:R-:W-:Y:S02]  /*4950*/  IMAD.MOV R4, RZ, RZ, -R0 ;  /* 0x000000ffff047224 */ /* 0x000fe400078e0a00 */
[----:B------:R-:W-:Y:S02]  /*4960*/  IMAD R3, R66, R0, R3 ;  /* 0x0000000042037224 */ /* 0x000fe400078e0203 */
[----:B----4-:R-:W-:-:S02]  /*4970*/  IMAD R0, R4, R26, R15 ;  /* 0x0000001a04007224 */ /* 0x010fc400078e020f */
[----:B------:R-:W-:Y:S02]  /*4980*/  @P0 IMAD R22, R20, R14, R19 ;  /* 0x0000000e14160224 */ /* 0x000fe400078e0213 */
[----:B------:R-:W-:Y:S02]  /*4990*/  IMAD.MOV.U32 R4, RZ, RZ, 0x1 ;  /* 0x00000001ff047424 */ /* 0x000fe400078e00ff */
[----:B0-----:R-:W-:Y:S02]  /*49a0*/  IMAD R22, R3, R27, R22 ;  /* 0x0000001b03167224 */ /* 0x001fe400078e0216 */
[----:B------:R-:W-:Y:S01]  /*49b0*/  IMAD R3, R0, R28, R5 ;  /* 0x0000001c00037224 */ /* 0x000fe200078e0205 */
[----:B------:R-:W-:-:S04]  /*49c0*/  PRMT R0, R4, 0x7610, R0 ;  /* 0x0000761004007816 */ /* 0x000fc80000000000 */
[----:B------:R-:W-:Y:S02]  /*49d0*/  SEL R19, R3, R22, !P0 ;  /* 0x0000001603137207 */ /* 0x000fe40004000000 */
[----:B------:R-:W-:-:S07]  /*49e0*/  SEL R22, R22, R3, !P0 ;  /* 0x0000000316167207 */ /* 0x000fce0004000000 */
.L_x_104:
[----:B------:R-:W-:Y:S01]  /*49f0*/  LOP3.LUT P0, RZ, R0, 0xff, RZ, 0xc0, !PT ;  /* 0x000000ff00ff7812 */ /* 0x000fe2000780c0ff */
[----:B------:R-:W-:Y:S01]  /*4a00*/  USHF.R.U32.HI UR4, URZ, 0x3, UR39 ;  /* 0x000000033f047899 */ /* 0x000fe20008011627 */
[----:B------:R-:W-:-:S03]  /*4a10*/  LOP3.LUT R74, R74, 0x1, RZ, 0x3c, !PT ;  /* 0x000000014a4a7812 */ /* 0x000fc600078e3cff */
[----:B------:R-:W-:-:S04]  /*4a20*/  UIMAD.WIDE.U32 UR4, UR4, 0x24924925, URZ ;  /* 0x24924925040478a5 */ /* 0x000fc8000f8e003f */
[----:B------:R-:W-:-:S04]  /*4a30*/  UIMAD UR39, UR5, -0x38, UR39 ;  /* 0xffffffc8052778a4 */ /* 0x000fc8000f8e0227 */
[----:B------:R-:W-:Y:S08]  /*4a40*/  @P0 BRA `(.L_x_107) ;  /* 0xffffffd4001c0947 */ /* 0x000ff0000383ffff */
[----:B------:R-:W-:Y:S05]  /*4a50*/  EXIT ;  /* 0x000000000000794d */ /* 0x000fea0003800000 */
.L_x_18:
[----:B------:R-:W-:-:S08]  /*4a60*/  ISETP.NE.AND P0, PT, R9, RZ, PT ;  /* 0x000000ff0900720c */ /* 0x000fd00003f05270 */
[----:B0-----:R-:W0:-:S00]  /*4a70*/  USETMAXREG.DEALLOC.CTAPOOL 0x28 ;  /* 0x00000028000079c8 */ /* 0x001e0000080e0500 */
[----:B------:R-:W-:Y:S05]  /*4a80*/  @P0 EXIT ;  /* 0x000000000000094d */ /* 0x000fea0003800000 */
[----:B0-----:R-:W-:Y:S01]  /*4a90*/  LOP3.LUT P0, RZ, R3, 0xff, RZ, 0xc0, !PT ;  /* 0x000000ff03ff7812 */ /* 0x001fe2000780c0ff */
[----:B------:R-:W-:Y:S02]  /*4aa0*/  IMAD.MOV.U32 R3, RZ, RZ, 0x1 ;  /* 0x00000001ff037424 */ /* 0x000fe400078e00ff */
[----:B------:R-:W-:-:S10]  /*4ab0*/  IMAD.MOV.U32 R8, RZ, RZ, RZ ;  /* 0x000000ffff087224 */ /* 0x000fd400078e00ff */
[----:B------:R-:W-:Y:S05]  /*4ac0*/  @!P0 BRA `(.L_x_108) ;  /* 0x0000000c00788947 */ /* 0x000fea0003800000 */
[----:B------:R-:W0:Y:S01]  /*4ad0*/  S2UR UR9, SR_CgaCtaId ;  /* 0x00000000000979c3 */ /* 0x000e220000008800 */
[----:B------:R-:W-:Y:S01]  /*4ae0*/  ULDC UR5, c[0x0][0x658] ;  /* 0x0001960000057ab9 */ /* 0x000fe20000000800 */
[----:B------:R-:W-:Y:S01]  /*4af0*/  UMOV UR10, 0xffffffff ;  /* 0xffffffff000a7882 */ /* 0x000fe20000000000 */
[----:B------:R-:W-:Y:S01]  /*4b00*/  UMOV UR14, 0x1 ;  /* 0x00000001000e7882 */ /* 0x000fe20000000000 */
[----:B------:R-:W-:Y:S01]  /*4b10*/  USHF.L.U32 UR10, UR10, UR5, URZ ;  /* 0x000000050a0a7299 */ /* 0x000fe2000800063f */
[----:B------:R-:W-:Y:S01]  /*4b20*/  LOP3.LUT P0, RZ, R4, 0x1f, RZ, 0xc0, !PT ;  /* 0x0000001f04ff7812 */ /* 0x000fe2000780c0ff */
[----:B------:R-:W-:Y:S01]  /*4b30*/  BSSY B0, `(.L_x_108) ;  /* 0x00000d7000007945 */ /* 0x000fe20003800000 */
[C---:B------:R-:W-:Y:S01]  /*4b40*/  ISETP.NE.AND P2, PT, R5.reuse, RZ, PT ;  /* 0x000000ff0500720c */ /* 0x040fe20003f45270 */
[----:B------:R-:W-:Y:S01]  /*4b50*/  IMAD.MOV.U32 R10, RZ, RZ, 0x1 ;  /* 0x00000001ff0a7424 */ /* 0x000fe200078e00ff */
[----:B------:R-:W-:Y:S01]  /*4b60*/  ISETP.NE.OR P0, PT, R5, RZ, !P0 ;  /* 0x000000ff0500720c */ /* 0x000fe20004705670 */
[----:B------:R-:W-:Y:S01]  /*4b70*/  IMAD.MOV.U32 R3, RZ, RZ, 0x1 ;  /* 0x00000001ff037424 */ /* 0x000fe200078e00ff */
[----:B------:R-:W-:Y:S01]  /*4b80*/  LOP3.LUT R9, R23, 0x2, RZ, 0xfc, !PT ;  /* 0x0000000217097812 */ /* 0x000fe200078efcff */
[----:B------:R-:W-:Y:S01]  /*4b90*/  IMAD.MOV.U32 R8, RZ, RZ, RZ ;  /* 0x000000ffff087224 */ /* 0x000fe200078e00ff */
[----:B------:R-:W-:Y:S01]  /*4ba0*/  ULDC UR4, c[0x0][0x600] ;  /* 0x0001800000047ab9 */ /* 0x000fe20000000800 */
[----:B------:R-:W-:Y:S01]  /*4bb0*/  UMOV UR19, 0x11 ;  /* 0x0000001100137882 */ /* 0x000fe20000000000 */
[----:B------:R-:W-:-:S02]  /*4bc0*/  UIADD3 UR25, UR40, 0x1, URZ ;  /* 0x0000000128197890 */ /* 0x000fc4000fffe03f */
[----:B------:R-:W-:Y:S02]  /*4bd0*/  UIADD3 UR4, UR4, -0x1, URZ ;  /* 0xffffffff04047890 */ /* 0x000fe4000fffe03f */
[----:B------:R-:W-:Y:S01]  /*4be0*/  USHF.L.U32 UR5, UR14, UR5, URZ ;  /* 0x000000050e057299 */ /* 0x000fe2000800063f */
[----:B------:R-:W-:Y:S01]  /*4bf0*/  ULDC.64 UR26, c[0x0][0x198] ;  /* 0x00006600001a7ab9 */ /* 0x000fe20000000a00 */
[----:B0-----:R-:W-:Y:S02]  /*4c00*/  USHF.R.U32.HI UR24, URZ, 0x2, UR9 ;  /* 0x000000023f187899 */ /* 0x001fe40008011609 */
[----:B------:R-:W-:Y:S02]  /*4c10*/  ULOP3.LUT UR8, UR9, 0x3, URZ, 0xc0, !UPT ;  /* 0x0000000309087892 */ /* 0x000fe4000f8ec03f */
[----:B------:R-:W-:Y:S02]  /*4c20*/  USHF.L.U32 UR6, UR9, 0x4, URZ ;  /* 0x0000000409067899 */ /* 0x000fe4000800063f */
[----:B------:R-:W-:-:S02]  /*4c30*/  USHF.L.U32 UR7, UR9, 0x9, URZ ;  /* 0x0000000909077899 */ /* 0x000fc4000800063f */
[----:B------:R-:W-:Y:S02]  /*4c40*/  ULOP3.LUT UR9, UR9, 0xfffffffc, URZ, 0xc0, !UPT ;  /* 0xfffffffc09097892 */ /* 0x000fe4000f8ec03f */
[----:B------:R-:W-:Y:S02]  /*4c50*/  UISETP.GT.U32.AND UP0, UPT, UR8, 0xffff, UPT ;  /* 0x0000ffff0800788c */ /* 0x000fe4000bf04070 */
[----:B------:R-:W-:Y:S02]  /*4c60*/  ULOP3.LUT UR11, UR9, 0x1, URZ, 0xfc, !UPT ;  /* 0x00000001090b7892 */ /* 0x000fe4000f8efc3f */
[----:B------:R-:W-:Y:S02]  /*4c70*/  ULOP3.LUT UR12, UR9, 0x2, URZ, 0xfc, !UPT ;  /* 0x00000002090c7892 */ /* 0x000fe4000f8efc3f */
[----:B------:R-:W-:Y:S02]  /*4c80*/  ULOP3.LUT UR13, UR7, 0x600, URZ, 0xc0, !UPT ;  /* 0x00000600070d7892 */ /* 0x000fe4000f8ec03f */
[----:B------:R-:W-:-:S02]  /*4c90*/  ULOP3.LUT UR7, URZ, UR10, URZ, 0x33, !UPT ;  /* 0x0000000a3f077292 */ /* 0x000fc4000f8e333f */
[----:B------:R-:W-:Y:S02]  /*4ca0*/  USHF.L.U32 UR10, UR14, UR9, URZ ;  /* 0x000000090e0a7299 */ /* 0x000fe4000800063f */
[----:B------:R-:W-:Y:S02]  /*4cb0*/  ULOP3.LUT UR9, UR9, 0x3, URZ, 0xfc, !UPT ;  /* 0x0000000309097892 */ /* 0x000fe4000f8efc3f */
[----:B------:R-:W-:Y:S02]  /*4cc0*/  USHF.L.U32 UR11, UR14, UR11, URZ ;  /* 0x0000000b0e0b7299 */ /* 0x000fe4000800063f */
[----:B------:R-:W-:Y:S02]  /*4cd0*/  USHF.L.U32 UR12, UR14, UR12, URZ ;  /* 0x0000000c0e0c7299 */ /* 0x000fe4000800063f */
[----:B------:R-:W-:Y:S02]  /*4ce0*/  USEL UR8, UR8, 0xffff, !UP0 ;  /* 0x0000ffff08087887 */ /* 0x000fe4000c000000 */
[----:B------:R-:W-:-:S02]  /*4cf0*/  USHF.L.U32 UR9, UR14, UR9, URZ ;  /* 0x000000090e097299 */ /* 0x000fc4000800063f */
[----:B------:R-:W-:Y:S02]  /*4d00*/  ULOP3.LUT UR10, UR12, UR10, UR11, 0xfe, !UPT ;  /* 0x0000000a0c0a7292 */ /* 0x000fe4000f8efe0b */
[----:B------:R-:W-:Y:S02]  /*4d10*/  ULOP3.LUT UR8, UR8, 0xffff, URZ, 0xc0, !UPT ;  /* 0x0000ffff08087892 */ /* 0x000fe4000f8ec03f */
[----:B------:R-:W-:Y:S02]  /*4d20*/  ULEA UR28, UR24, 0x480, 0xa ;  /* 0x00000480181c7891 */ /* 0x000fe4000f8e503f */
[----:B------:R-:W-:Y:S02]  /*4d30*/  ULOP3.LUT UR6, UR6, 0x30, URZ, 0xc0, !UPT ;  /* 0x0000003006067892 */ /* 0x000fe4000f8ec03f */
[----:B------:R-:W-:Y:S02]  /*4d40*/  UIADD3 UR13, UR13, 0x1c480, URZ ;  /* 0x0001c4800d0d7890 */ /* 0x000fe4000fffe03f */
[----:B------:R-:W-:-:S02]  /*4d50*/  ULOP3.LUT UR18, UR10, UR9, URZ, 0xfc, !UPT ;  /* 0x000000090a127292 */ /* 0x000fc4000f8efc3f */
[----:B------:R-:W-:-:S12]  /*4d60*/  USHF.L.U32 UR19, UR19, UR8, URZ ;  /* 0x0000000813137299 */ /* 0x000fd8000800063f */
.L_x_120:
[----:B------:R-:W-:-:S03]  /*4d70*/  UMOV UR8, 0xffffffff ;  /* 0xffffffff00087882 */ /* 0x000fc60000000000 */
[----:B------:R-:W-:Y:S05]  /*4d80*/  BRA.DIV UR8, `(.L_x_109) ;  /* 0x0000002e08347947 */ /* 0x000fea000b800000 */
[----:B------:R-:W-:-:S13]  /*4d90*/  ELECT P6, URZ, PT ;  /* 0x00000000003f782f */ /* 0x000fda00038c0000 */
.L_x_185:
[----:B------:R-:W0:Y:S01]  /*4da0*/  LDC R4, c[0x0][0x28c] ;  /* 0x0000a300ff047b82 */ /* 0x000e220000000800 */
[----:B------:R-:W-:Y:S01]  /*4db0*/  BSSY B1, `(.L_x_110) ;  /* 0x000003a000017945 */ /* 0x000fe20003800000 */
[----:B0-----:R-:W-:-:S13]  /*4dc0*/  ISETP.LT.OR P6, PT, R4, 0x1, !P6 ;  /* 0x000000010400780c */ /* 0x001fda00077c1670 */
[----:B------:R-:W-:Y:S05]  /*4dd0*/  @P6 BRA `(.L_x_111) ;  /* 0x0000000000dc6947 */ /* 0x000fea0003800000 */
[----:B------:R-:W-:Y:S01]  /*4de0*/  LEA R22, R22, UR24, 0x1 ;  /* 0x0000001816167c11 */ /* 0x000fe2000f8e08ff */
[----:B------:R-:W-:Y:S01]  /*4df0*/  IMAD.MOV.U32 R13, RZ, RZ, RZ ;  /* 0x000000ffff0d7224 */ /* 0x000fe200078e00ff */
[----:B------:R-:W-:Y:S01]  /*4e00*/  LEA R19, R19, UR6, 0x6 ;  /* 0x0000000613137c11 */ /* 0x000fe2000f8e30ff */
[----:B------:R-:W-:Y:S02]  /*4e10*/  IMAD.U32 R14, RZ, RZ, UR25 ;  /* 0x00000019ff0e7e24 */ /* 0x000fe4000f8e00ff */
[----:B------:R-:W-:Y:S02]  /*4e20*/  IMAD.MOV.U32 R4, RZ, RZ, R3 ;  /* 0x000000ffff047224 */ /* 0x000fe400078e0003 */
[----:B------:R-:W-:Y:S02]  /*4e30*/  IMAD.MOV.U32 R5, RZ, RZ, R8 ;  /* 0x000000ffff057224 */ /* 0x000fe400078e0008 */
[----:B------:R-:W-:-:S07]  /*4e40*/  IMAD.SHL.U32 R22, R22, 0x20, RZ ;  /* 0x0000002016167824 */ /* 0x000fce00078e00ff */
.L_x_115:
[----:B------:R-:W0:Y:S01]  /*4e50*/  S2R R7, SR_CgaCtaId ;  /* 0x0000000000077919 */ /* 0x000e220000008800 */
[----:B------:R-:W-:-:S04]  /*4e60*/  MOV R6, 0x400 ;  /* 0x0000040000067802 */ /* 0x000fc80000000f00 */
[----:B0-----:R-:W-:Y:S02]  /*4e70*/  LEA R12, R7, R6, 0x18 ;  /* 0x00000006070c7211 */ /* 0x001fe400078ec0ff */
[----:B------:R-:W-:Y:S01]  /*4e80*/  SHF.L.U32 R6, R4, 0x1f, RZ ;  /* 0x0000001f04067819 */ /* 0x000fe200000006ff */
[----:B------:R-:W0:Y:S02]  /*4e90*/  @!P2 LDC R7, c[0x0][0x500] ;  /* 0x00014000ff07ab82 */ /* 0x000e240000000800 */
[----:B------:R-:W-:-:S04]  /*4ea0*/  IMAD R11, R5, 0x8, R12 ;  /* 0x00000008050b7824 */ /* 0x000fc800078e020c */
[----:B------:R-:W1:Y:S02]  /*4eb0*/  SYNCS.PHASECHK.TRANS64.TRYWAIT P1, [R11+URZ+0x1c0], R6 ;  /* 0x0001c0060b0075a7 */ /* 0x000e64000802017f */
[----:B-1----:R-:W-:Y:S05]  /*4ec0*/  @!P1 BRA `(.L_x_112) ;  /* 0x0000002c00049947 */ /* 0x002fea0003800000 */
.L_x_186:
[----:B-1----:R-:W-:Y:S01]  /*4ed0*/  PRMT R6, R9, 0x9910, RZ ;  /* 0x0000991009067816 */ /* 0x002fe200000000ff */
[----:B0-----:R0:W-:Y:S03]  /*4ee0*/  @!P2 SYNCS.ARRIVE.TRANS64 RZ, [R11+URZ], R7 ;  /* 0x000000070bffa9a7 */ /* 0x0011e6000800003f */
[----:B------:R-:W-:-:S13]  /*4ef0*/  ISETP.NE.AND P1, PT, R6, 0x2, PT ;  /* 0x000000020600780c */ /* 0x000fda0003f25270 */
[----:B0-----:R-:W-:Y:S05]  /*4f00*/  @P1 BRA `(.L_x_113) ;  /* 0x0000000000041947 */ /* 0x001fea0003800000 */
[----:B------:R-:W-:Y:S01]  /*4f10*/  BPT.TRAP 0x1 ;  /* 0x000000040000795c */ /* 0x000fe20000300000 */
.L_x_113:
[----:B------:R-:W-:Y:S05]  /*4f20*/  @P0 BRA `(.L_x_114) ;  /* 0x0000000000040947 */ /* 0x000fea0003800000 */
[----:B------:R-:W-:Y:S01]  /*4f30*/  BPT.TRAP 0x1 ;  /* 0x000000040000795c */ /* 0x000fe20000300000 */
.L_x_114:
[----:B------:R-:W-:Y:S01]  /*4f40*/  R2UR UR11, R5 ;  /* 0x00000000050b72ca */ /* 0x000fe200000e0000 */
[----:B------:R-:W-:Y:S01]  /*4f50*/  VIADD R14, R14, 0xffffffff ;  /* 0xffffffff0e0e7836 */ /* 0x000fe20000000000 */
[----:B------:R-:W-:Y:S01]  /*4f60*/  R2UR UR21, R12 ;  /* 0x000000000c1572ca */ /* 0x000fe200000e0000 */
[----:B------:R-:W-:Y:S01]  /*4f70*/  UIADD3 UR14, UP0, UR26, 0xf0, URZ ;  /* 0x000000f01a0e7890 */ /* 0x000fe2000ff1e03f */
[----:B------:R-:W-:Y:S01]  /*4f80*/  R2UR UR22, R22 ;  /* 0x00000000161672ca */ /* 0x000fe200000e0000 */
[----:B------:R-:W-:Y:S01]  /*4f90*/  UIADD3 UR30, UP1, UR26, 0x1f0, URZ ;  /* 0x000001f01a1e7890 */ /* 0x000fe2000ff3e03f */
[----:B------:R-:W-:Y:S01]  /*4fa0*/  R2UR UR9, R11 ;  /* 0x000000000b0972ca */ /* 0x000fe200000e0000 */
[----:B------:R-:W-:Y:S01]  /*4fb0*/  UIADD3.X UR15, URZ, UR27, URZ, UP0, !UPT ;  /* 0x0000001b3f0f7290 */ /* 0x000fe200087fe43f */
[----:B------:R-:W-:Y:S01]  /*4fc0*/  R2UR UR10, R13 ;  /* 0x000000000d0a72ca */ /* 0x000fe200000e0000 */
[----:B------:R-:W-:Y:S01]  /*4fd0*/  UPRMT UR20, URZ, 0x5410, UR19 ;  /* 0x000054103f147896 */ /* 0x000fe20008000013 */
[----:B------:R-:W-:Y:S01]  /*4fe0*/  R2UR UR12, R18 ;  /* 0x00000000120c72ca */ /* 0x000fe200000e0000 */
[----:B------:R-:W-:Y:S01]  /*4ff0*/  VIADD R5, R5, 0x1 ;  /* 0x0000000105057836 */ /* 0x000fe20000000000 */
[----:B------:R-:W-:Y:S01]  /*5000*/  R2UR UR23, R19 ;  /* 0x00000000131772ca */ /* 0x000fe200000e0000 */
[----:B------:R-:W-:Y:S01]  /*5010*/  ULEA UR8, UR11, UR28, 0xb ;  /* 0x0000001c0b087291 */ /* 0x000fe2000f8e583f */
[----:B------:R-:W-:Y:S01]  /*5020*/  ISETP.GT.AND P3, PT, R14, 0x1, PT ;  /* 0x000000010e00780c */ /* 0x000fe20003f64270 */
[----:B------:R-:W-:Y:S01]  /*5030*/  ULEA UR11, UR11, UR13, 0xb ;  /* 0x0000000d0b0b7291 */ /* 0x000fe2000f8e583f */
[----:B------:R-:W-:Y:S01]  /*5040*/  ISETP.NE.AND P1, PT, R5, 0x38, PT ;  /* 0x000000380500780c */ /* 0x000fe20003f25270 */
[----:B------:R-:W-:Y:S01]  /*5050*/  UIADD3 UR8, UR21, UR8, URZ ;  /* 0x0000000815087290 */ /* 0x000fe2000fffe03f */
[----:B------:R-:W-:Y:S01]  /*5060*/  VIADD R13, R13, 0x20 ;  /* 0x000000200d0d7836 */ /* 0x000fe20000000000 */
[----:B------:R-:W-:Y:S01]  /*5070*/  UIADD3 UR21, UR21, UR11, URZ ;  /* 0x0000000b15157290 */ /* 0x000fe2000fffe03f */
[----:B------:R-:W-:Y:S01]  /*5080*/  SEL R7, RZ, 0x1, P1 ;  /* 0x00000001ff077807 */ /* 0x000fe20000800000 */
[----:B------:R-:W-:Y:S01]  /*5090*/  UPRMT UR29, URZ, 0x5410, UR18 ;  /* 0x000054103f1d7896 */ /* 0x000fe20008000012 */
[----:B------:R-:W-:Y:S01]  /*50a0*/  SEL R5, R5, RZ, P1 ;  /* 0x000000ff05057207 */ /* 0x000fe20000800000 */
[----:B------:R-:W-:Y:S01]  /*50b0*/  UIADD3.X UR31, URZ, UR27, URZ, UP1, !UPT ;  /* 0x0000001b3f1f7290 */ /* 0x000fe20008ffe43f */
[----:B------:R-:W-:Y:S01]  /*50c0*/  LOP3.LUT R4, R4, R7, RZ, 0x3c, !PT ;  /* 0x0000000704047212 */ /* 0x000fe200078e3cff */
[----:B------:R-:W-:Y:S01]  /*50d0*/  UMOV UR16, 0x0 ;  /* 0x0000000000107882 */ /* 0x000fe20000000000 */
[----:B------:R-:W-:Y:S01]  /*50e0*/  UMOV UR17, 0x10000000 ;  /* 0x1000000000117882 */ /* 0x000fe20000000000 */
[----:B------:R-:W-:-:S02]  /*50f0*/  UMOV UR11, UR22 ;  /* 0x00000016000b7c82 */ /* 0x000fc40008000000 */
[----:B------:R0:W-:Y:S02]  /*5100*/  UTMALDG.3D.MULTICAST [UR8], [UR14], UR20, desc[UR16] ;  /* 0x000010080e0073b4 */ /* 0x0001e40008011814 */
[----:B0-----:R-:W-:Y:S01]  /*5110*/  UMOV UR8, UR21 ;  /* 0x0000001500087c82 */ /* 0x001fe20008000000 */
[----:B------:R-:W-:Y:S02]  /*5120*/  UMOV UR11, UR23 ;  /* 0x00000017000b7c82 */ /* 0x000fe40008000000 */
[----:B------:R0:W-:Y:S02]  /*5130*/  UTMALDG.3D.MULTICAST [UR8], [UR30], UR29, desc[UR16] ;  /* 0x000010081e0073b4 */ /* 0x0001e4000801181d */
[----:B0-----:R-:W-:Y:S05]  /*5140*/  @P3 BRA `(.L_x_115) ;  /* 0xfffffffc00403947 */ /* 0x001fea000383ffff */
.L_x_111:
[----:B------:R-:W-:Y:S05]  /*5150*/  BSYNC B1 ;  /* 0x0000000000017941 */ /* 0x000fea0003800000 */
.L_x_110:
[----:B------:R-:W2:Y:S01]  /*5160*/  LDL.64 R20, [R1] ;  /* 0x0000000001147983 */ /* 0x000ea20000100a00 */
[----:B------:R-:W-:Y:S01]  /*5170*/  LOP3.LUT P4, RZ, R10, 0xff, RZ, 0xc0, !PT ;  /* 0x000000ff0aff7812 */ /* 0x000fe2000788c0ff */
[----:B------:R-:W-:Y:S01]  /*5180*/  VIADD R7, R8, UR40 ;  /* 0x0000002808077c36 */ /* 0x000fe20008000000 */
[----:B------:R-:W-:Y:S01]  /*5190*/  ULDC.64 UR8, c[0x0][0x650] ;  /* 0x0001940000087ab9 */ /* 0x000fe20000000a00 */
[----:B------:R-:W-:Y:S01]  /*51a0*/  IMAD.U32 R6, RZ, RZ, UR40 ;  /* 0x00000028ff067e24 */ /* 0x000fe2000f8e00ff */
[----:B------:R-:W-:Y:S01]  /*51b0*/  UISETP.GE.U32.AND UP0, UPT, UR40, 0x38, UPT ;  /* 0x000000382800788c */ /* 0x000fe2000bf06070 */
[----:B------:R-:W-:Y:S01]  /*51c0*/  BSSY B1, `(.L_x_116) ;  /* 0x000006b000017945 */ /* 0x000fe20003800000 */
[----:B------:R-:W-:Y:S01]  /*51d0*/  ISETP.GT.U32.AND P1, PT, R7, 0x37, PT ;  /* 0x000000370700780c */ /* 0x000fe20003f24070 */
[----:B------:R-:W-:Y:S01]  /*51e0*/  IMAD.MOV.U32 R22, RZ, RZ, -0x1 ;  /* 0xffffffffff167424 */ /* 0x000fe200078e00ff */
[----:B------:R-:W-:Y:S01]  /*51f0*/  PRMT R10, RZ, 0x7610, R10 ;  /* 0x00007610ff0a7816 */ /* 0x000fe2000000000a */
[----:B------:R-:W-:Y:S01]  /*5200*/  IMAD.MOV.U32 R19, RZ, RZ, -0x1 ;  /* 0xffffffffff137424 */ /* 0x000fe200078e00ff */
[----:B------:R-:W-:Y:S01]  /*5210*/  ISETP.LT.U32.AND P1, PT, R6, 0x38, P1 ;  /* 0x000000380600780c */ /* 0x000fe20000f21070 */
[----:B------:R-:W-:Y:S01]  /*5220*/  IMAD.MOV.U32 R18, RZ, RZ, -0x1 ;  /* 0xffffffffff127424 */ /* 0x000fe200078e00ff */
[----:B------:R-:W-:Y:S01]  /*5230*/  PLOP3.LUT P3, PT, PT, PT, UP0, 0x80, 0x0 ;  /* 0x000000000000781c */ /* 0x000fe20003f6f008 */
[----:B------:R-:W0:Y:S01]  /*5240*/  @P4 S2R R5, SR_CgaCtaId ;  /* 0x0000000000054919 */ /* 0x000e220000008800 */
[----:B------:R-:W-:-:S02]  /*5250*/  @P4 MOV R4, 0x400 ;  /* 0x0000040000044802 */ /* 0x000fc40000000f00 */
[----:B------:R-:W-:-:S04]  /*5260*/  SEL R6, RZ, 0x1, !P1 ;  /* 0x00000001ff067807 */ /* 0x000fc80004800000 */
[----:B------:R-:W-:Y:S02]  /*5270*/  LOP3.LUT R3, R3, R6, RZ, 0x3c, !PT ;  /* 0x0000000603037212 */ /* 0x000fe400078e3cff */
[----:B0-----:R-:W-:-:S04]  /*5280*/  @P4 LEA R4, R5, R4, 0x18 ;  /* 0x0000000405044211 */ /* 0x001fc800078ec0ff */
[----:B------:R0:W-:Y:S02]  /*5290*/  @P4 SYNCS.ARRIVE.TRANS64.A1T0 RZ, [R4+URZ+0x3b8], RZ ;  /* 0x0003b8ff04ff49a7 */ /* 0x0001e4000810003f */
[----:B0-----:R-:W-:-:S05]  /*52a0*/  SHF.R.U32.HI R4, RZ, 0x3, R7 ;  /* 0x00000003ff047819 */ /* 0x001fca0000011607 */
[----:B------:R-:W-:-:S04]  /*52b0*/  IMAD.WIDE.U32 R4, R4, 0x24924925, RZ ;  /* 0x2492492504047825 */ /* 0x000fc800078e00ff */
[----:B------:R-:W-:Y:S01]  /*52c0*/  IMAD R8, R5, -0x38, R7 ;  /* 0xffffffc805087824 */ /* 0x000fe200078e0207 */
[----:B------:R-:W-:Y:S02]  /*52d0*/  @P3 LOP3.LUT R3, R3, 0x1, R5, 0x78, !PT ;  /* 0x0000000103033812 */ /* 0x000fe400078e7805 */
[----:B------:R-:W-:Y:S02]  /*52e0*/  PRMT R4, RZ, 0x7610, R4 ;  /* 0x00007610ff047816 */ /* 0x000fe40000000004 */
[----:B--2---:R-:W-:-:S04]  /*52f0*/  IADD3 R16, P4, R16, R20, RZ ;  /* 0x0000001410107210 */ /* 0x004fc80007f9e0ff */
[----:B------:R-:W-:Y:S01]  /*5300*/  ISETP.GE.U32.AND P1, PT, R16, UR8, PT ;  /* 0x0000000810007c0c */ /* 0x000fe2000bf26070 */
[----:B------:R-:W-:-:S05]  /*5310*/  IMAD.X R17, R17, 0x1, R0, P4 ;  /* 0x0000000111117824 */ /* 0x000fca00020e0600 */
[----:B------:R-:W-:-:S13]  /*5320*/  ISETP.GE.U32.AND.EX P1, PT, R17, UR9, PT, P1 ;  /* 0x0000000911007c0c */ /* 0x000fda000bf26110 */
[----:B------:R-:W-:Y:S05]  /*5330*/  @P1 BRA `(.L_x_117) ;  /* 0x00000004004c1947 */ /* 0x000fea0003800000 */
[----:B------:R-:W0:Y:S01]  /*5340*/  S2R R12, SR_CTAID.X ;  /* 0x00000000000c7919 */ /* 0x000e220000002500 */
[----:B------:R-:W-:Y:S01]  /*5350*/  ULDC.64 UR8, c[0x0][0x628] ;  /* 0x00018a0000087ab9 */ /* 0x000fe20000000a00 */
[----:B------:R-:W1:Y:S01]  /*5360*/  LDC R13, c[0x0][0x144] ;  /* 0x00005100ff0d7b82 */ /* 0x000e620000000800 */
[----:B------:R-:W-:Y:S01]  /*5370*/  ISETP.NE.U32.AND P1, PT, RZ, UR8, PT ;  /* 0x00000008ff007c0c */ /* 0x000fe2000bf25070 */
[----:B------:R-:W2:Y:S01]  /*5380*/  S2R R11, SR_CTAID.Y ;  /* 0x00000000000b7919 */ /* 0x000ea20000002600 */
[----:B------:R-:W-:Y:S01]  /*5390*/  ULDC UR10, c[0x0][0x150] ;  /* 0x00005400000a7ab9 */ /* 0x000fe20000000800 */
[----:B------:R-:W-:Y:S01]  /*53a0*/  ULDC UR11, c[0x0][0x630] ;  /* 0x00018c00000b7ab9 */ /* 0x000fe20000000800 */
[----:B------:R-:W-:Y:S01]  /*53b0*/  ISETP.NE.AND.EX P1, PT, RZ, UR9, PT, P1 ;  /* 0x00000009ff007c0c */ /* 0x000fe2000bf25310 */
[----:B------:R-:W-:Y:S01]  /*53c0*/  IMAD.MOV.U32 R4, RZ, RZ, R16 ;  /* 0x000000ffff047224 */ /* 0x000fe200078e0010 */
[----:B0-----:R-:W-:-:S05]  /*53d0*/  I2FP.F32.U32 R5, R12 ;  /* 0x0000000c00057245 */ /* 0x001fca0000201000 */
[----:B------:R-:W-:Y:S01]  /*53e0*/  FMUL R14, R5, UR10 ;  /* 0x0000000a050e7c20 */ /* 0x000fe20008400000 */
[----:B------:R-:W-:-:S05]  /*53f0*/  IMAD.MOV.U32 R5, RZ, RZ, R17 ;  /* 0x000000ffff057224 */ /* 0x000fca00078e0011 */
[----:B--2---:R-:W-:Y:S05]  /*5400*/  @!P1 BRA `(.L_x_118) ;  /* 0x0000000000289947 */ /* 0x004fea0003800000 */
[----:B------:R-:W-:Y:S02]  /*5410*/  ULDC UR10, c[0x0][0x634] ;  /* 0x00018d00000a7ab9 */ /* 0x000fe40000000800 */
[----:B------:R-:W-:-:S05]  /*5420*/  IADD3 R5, P1, R16, UR10, RZ ;  /* 0x0000000a10057c10 */ /* 0x000fca000ff3e0ff */
[----:B------:R-:W-:-:S04]  /*5430*/  IMAD.X R15, RZ, RZ, R17, P1 ;  /* 0x000000ffff0f7224 */ /* 0x000fc800008e0611 */
[----:B------:R-:W-:-:S04]  /*5440*/  IMAD.WIDE.U32 R6, R15, UR8, RZ ;  /* 0x000000080f067c25 */ /* 0x000fc8000f8e00ff */
[----:B------:R-:W-:-:S04]  /*5450*/  IMAD.WIDE.U32 R6, P1, R5, UR9, R6 ;  /* 0x0000000905067c25 */ /* 0x000fc8000f820006 */
[----:B------:R-:W-:-:S04]  /*5460*/  IMAD.WIDE.U32 R4, R5, UR8, RZ ;  /* 0x0000000805047c25 */ /* 0x000fc8000f8e00ff */
[----:B------:R-:W-:Y:S01]  /*5470*/  IMAD.MOV.U32 R4, RZ, RZ, R7 ;  /* 0x000000ffff047224 */ /* 0x000fe200078e0007 */
[----:B------:R-:W-:Y:S01]  /*5480*/  IADD3 RZ, P3, R5, R6, RZ ;  /* 0x0000000605ff7210 */ /* 0x000fe20007f7e0ff */
[----:B------:R-:W-:-:S04]  /*5490*/  IMAD.X R5, RZ, RZ, RZ, P1 ;  /* 0x000000ffff057224 */ /* 0x000fc800008e06ff */
[----:B------:R-:W-:-:S08]  /*54a0*/  IMAD.WIDE.U32.X R4, R15, UR9, R4, P3 ;  /* 0x000000090f047c25 */ /* 0x000fd000098e0404 */
.L_x_118:
[--C-:B------:R-:W-:Y:S01]  /*54b0*/  SHF.R.U64 R18, R4, UR11, R5.reuse ;  /* 0x0000000b04127c19 */ /* 0x100fe20008001205 */
[----:B------:R-:W0:Y:S01]  /*54c0*/  F2I.U32.TRUNC.NTZ R14, R14 ;  /* 0x0000000e000e7305 */ /* 0x000e22000020f000 */
[----:B------:R-:W-:Y:S01]  /*54d0*/  SHF.R.U32.HI R4, RZ, UR11, R5 ;  /* 0x0000000bff047c19 */ /* 0x000fe20008011605 */
[----:B------:R-:W-:Y:S01]  /*54e0*/  ULDC.64 UR8, c[0x0][0x620] ;  /* 0x0001880000087ab9 */ /* 0x000fe20000000a00 */
[----:B------:R-:W-:Y:S01]  /*54f0*/  IADD3 R7, P1, RZ, -R18, RZ ;  /* 0x80000012ff077210 */ /* 0x000fe20007f3e0ff */
[----:B------:R-:W-:Y:S01]  /*5500*/  ULDC.64 UR10, c[0x0][0x640] ;  /* 0x00019000000a7ab9 */ /* 0x000fe20000000a00 */
[----:B------:R-:W2:Y:S03]  /*5510*/  LDC R20, c[0x0][0x148] ;  /* 0x00005200ff147b82 */ /* 0x000ea60000000800 */
[----:B------:R-:W-:Y:S01]  /*5520*/  IMAD.X R4, RZ, RZ, ~R4, P1 ;  /* 0x000000ffff047224 */ /* 0x000fe200008e0e04 */
[----:B------:R-:W-:-:S03]  /*5530*/  ISETP.NE.U32.AND P1, PT, RZ, UR10, PT ;  /* 0x0000000aff007c0c */ /* 0x000fc6000bf25070 */
[----:B------:R-:W-:Y:S01]  /*5540*/  IMAD R6, R4, UR8, RZ ;  /* 0x0000000804067c24 */ /* 0x000fe2000f8e02ff */
[----:B------:R-:W-:Y:S01]  /*5550*/  ISETP.NE.AND.EX P1, PT, RZ, UR11, PT, P1 ;  /* 0x0000000bff007c0c */ /* 0x000fe2000bf25310 */
[----:B------:R-:W-:Y:S01]  /*5560*/  IMAD.WIDE.U32 R4, R7, UR8, R16 ;  /* 0x0000000807047c25 */ /* 0x000fe2000f8e0010 */
[----:B------:R-:W-:-:S03]  /*5570*/  ULDC UR8, c[0x0][0x618] ;  /* 0x0001860000087ab9 */ /* 0x000fc60000000800 */
[----:B------:R-:W-:Y:S01]  /*5580*/  IMAD R7, R7, UR9, R6 ;  /* 0x0000000907077c24 */ /* 0x000fe2000f8e0206 */
[----:B------:R-:W-:Y:S01]  /*5590*/  ULDC UR9, c[0x0][0x154] ;  /* 0x0000550000097ab9 */ /* 0x000fe20000000800 */
[----:B0-----:R-:W-:Y:S02]  /*55a0*/  IMAD.MOV R6, RZ, RZ, -R14 ;  /* 0x000000ffff067224 */ /* 0x001fe400078e0a0e */
[----:B------:R-:W-:Y:S02]  /*55b0*/  IMAD.IADD R5, R5, 0x1, R7 ;  /* 0x0000000105057824 */ /* 0x000fe400078e0207 */
[----:B-1----:R-:W-:Y:S01]  /*55c0*/  IMAD R12, R13, R6, R12 ;  /* 0x000000060d0c7224 */ /* 0x002fe200078e020c */
[----:B------:R-:W-:Y:S02]  /*55d0*/  I2FP.F32.U32 R6, R11 ;  /* 0x0000000b00067245 */ /* 0x000fe40000201000 */
[--C-:B------:R-:W-:Y:S02]  /*55e0*/  SHF.R.U64 R13, R4, UR8, R5.reuse ;  /* 0x00000008040d7c19 */ /* 0x100fe40008001205 */
[----:B------:R-:W-:Y:S01]  /*55f0*/  SHF.R.U32.HI R4, RZ, UR8, R5 ;  /* 0x00000008ff047c19 */ /* 0x000fe20008011605 */
[----:B------:R-:W-:Y:S01]  /*5600*/  FMUL R6, R6, UR9 ;  /* 0x0000000906067c20 */ /* 0x000fe20008400000 */
[----:B------:R-:W-:-:S02]  /*5610*/  ULDC UR8, c[0x0][0x608] ;  /* 0x0001820000087ab9 */ /* 0x000fc40000000800 */
[--C-:B------:R-:W-:Y:S01]  /*5620*/  SHF.R.U64 R15, R13, UR8, R4.reuse ;  /* 0x000000080d0f7c19 */ /* 0x100fe20008001204 */
[----:B------:R0:W1:Y:S01]  /*5630*/  F2I.U32.TRUNC.NTZ R21, R6 ;  /* 0x0000000600157305 */ /* 0x000062000020f000 */
[----:B------:R-:W-:Y:S01]  /*5640*/  SHF.R.U32.HI R4, RZ, UR8, R4 ;  /* 0x00000008ff047c19 */ /* 0x000fe20008011604 */
[----:B------:R-:W-:-:S03]  /*5650*/  ULDC UR8, c[0x0][0x658] ;  /* 0x0001960000087ab9 */ /* 0x000fc60000000800 */
[--C-:B------:R-:W-:Y:S02]  /*5660*/  SHF.R.U64 R14, R15, UR8, R4.reuse ;  /* 0x000000080f0e7c19 */ /* 0x100fe40008001204 */
[----:B------:R-:W-:-:S03]  /*5670*/  SHF.R.U32.HI R19, RZ, UR8, R4 ;  /* 0x00000008ff137c19 */ /* 0x000fc60008011604 */
[----:B------:R-:W-:Y:S02]  /*5680*/  IMAD.MOV.U32 R4, RZ, RZ, R14 ;  /* 0x000000ffff047224 */ /* 0x000fe400078e000e */
[----:B------:R-:W-:Y:S01]  /*5690*/  IMAD.MOV.U32 R5, RZ, RZ, R19 ;  /* 0x000000ffff057224 */ /* 0x000fe200078e0013 */
[----:B0-----:R-:W-:Y:S06]  /*56a0*/  @!P1 BRA `(.L_x_119) ;  /* 0x0000000000289947 */ /* 0x001fec0003800000 */
        /* <DEDUP_REMOVED lines=10> */
.L_x_119:
[----:B------:R-:W-:Y:S01]  /*5750*/  ISETP.NE.AND P1, PT, R2, 0x1, PT ;  /* 0x000000010200780c */ /* 0x000fe20003f25270 */
[----:B------:R-:W-:Y:S01]  /*5760*/  ULDC UR8, c[0x0][0x648] ;  /* 0x0001920000087ab9 */ /* 0x000fe20000000800 */
[----:B------:R-:W-:Y:S01]  /*5770*/  LOP3.LUT R15, R15, UR7, RZ, 0xc0, !PT ;  /* 0x000000070f0f7c12 */ /* 0x000fe2000f8ec0ff */
[----:B-1----:R-:W-:Y:S01]  /*5780*/  IMAD.MOV R21, RZ, RZ, -R21 ;  /* 0x000000ffff157224 */ /* 0x002fe200078e0a15 */
[----:B------:R-:W-:Y:S01]  /*5790*/  SHF.R.U64 R4, R4, UR8, R5 ;  /* 0x0000000804047c19 */ /* 0x000fe20008001205 */
[----:B------:R-:W-:Y:S01]  /*57a0*/  ULDC UR8, c[0x0][0x638] ;  /* 0x00018e0000087ab9 */ /* 0x000fe20000000800 */
[----:B------:R-:W-:Y:S01]  /*57b0*/  LOP3.LUT R13, R13, UR4, RZ, 0xc0, !PT ;  /* 0x000000040d0d7c12 */ /* 0x000fe2000f8ec0ff */
[----:B------:R-:W-:Y:S02]  /*57c0*/  ULDC UR9, c[0x0][0x610] ;  /* 0x0001840000097ab9 */ /* 0x000fe40000000800 */
[----:B------:R-:W-:Y:S02]  /*57d0*/  IMAD.MOV R5, RZ, RZ, -R4 ;  /* 0x000000ffff057224 */ /* 0x000fe400078e0a04 */
[----:B------:R-:W-:-:S02]  /*57e0*/  IMAD R15, R4, UR5, R15 ;  /* 0x00000005040f7c24 */ /* 0x000fc4000f8e020f */
[----:B--2---:R-:W-:Y:S02]  /*57f0*/  @P1 IMAD R12, R20, R21, R11 ;  /* 0x00000015140c1224 */ /* 0x004fe400078e020b */
[----:B------:R-:W-:Y:S01]  /*5800*/  IMAD R14, R5, UR8, R14 ;  /* 0x00000008050e7c24 */ /* 0x000fe2000f8e020e */
[----:B------:R-:W-:Y:S01]  /*5810*/  ULDC UR8, c[0x0][0x600] ;  /* 0x0001800000087ab9 */ /* 0x000fe20000000800 */
[----:B------:R-:W-:Y:S02]  /*5820*/  IMAD R12, R15, UR9, R12 ;  /* 0x000000090f0c7c24 */ /* 0x000fe4000f8e020c */
[----:B------:R-:W-:Y:S02]  /*5830*/  IMAD R5, R14, UR8, R13 ;  /* 0x000000080e057c24 */ /* 0x000fe4000f8e020d */
[----:B------:R-:W-:-:S03]  /*5840*/  IMAD.MOV.U32 R4, RZ, RZ, 0x1 ;  /* 0x00000001ff047424 */ /* 0x000fc600078e00ff */
[----:B------:R-:W-:Y:S02]  /*5850*/  SEL R19, R5, R12, !P1 ;  /* 0x0000000c05137207 */ /* 0x000fe40004800000 */
[----:B------:R-:W-:-:S07]  /*5860*/  SEL R22, R12, R5, !P1 ;  /* 0x000000050c167207 */ /* 0x000fce0004800000 */
.L_x_117:
[----:B------:R-:W-:Y:S05]  /*5870*/  BSYNC B1 ;  /* 0x0000000000017941 */ /* 0x000fea0003800000 */
.L_x_116:
[----:B------:R-:W-:-:S13]  /*5880*/  LOP3.LUT P1, RZ, R4, 0xff, RZ, 0xc0, !PT ;  /* 0x000000ff04ff7812 */ /* 0x000fda000782c0ff */
[----:B------:R-:W-:Y:S05]  /*5890*/  @P1 BRA `(.L_x_120) ;  /* 0xfffffff400341947 */ /* 0x000fea000383ffff */
[----:B------:R-:W-:Y:S05]  /*58a0*/  BSYNC B0 ;  /* 0x0000000000007941 */ /* 0x000fea0003800000 */
.L_x_108:
[----:B------:R-:W-:-:S03]  /*58b0*/  UMOV UR8, 0xffffffff ;  /* 0xffffffff00087882 */ /* 0x000fc60000000000 */
[----:B------:R-:W-:Y:S05]  /*58c0*/  BRA.DIV UR8, `(.L_x_121) ;  /* 0x0000002208987947 */ /* 0x000fea000b800000 */
[----:B------:R-:W-:-:S13]  /*58d0*/  ELECT P6, URZ, PT ;  /* 0x00000000003f782f */ /* 0x000fda00038c0000 */
.L_x_189:
[----:B------:R-:W-:Y:S04]  /*58e0*/  BSSY B0, `(.L_x_122) ;  /* 0x00001ff000007945 */ /* 0x000fe80003800000 */
[----:B------:R-:W-:Y:S05]  /*58f0*/  @!P6 BRA `(.L_x_123) ;  /* 0x0000001c00f4e947 */ /* 0x000fea0003800000 */
[----:B------:R-:W-:-:S04]  /*5900*/  LOP3.LUT R23, R23, 0x2, RZ, 0xfc, !PT ;  /* 0x0000000217177812 */ /* 0x000fc800078efcff */
[----:B------:R-:W-:-:S13]  /*5910*/  ISETP.NE.AND P0, PT, R23, 0x3, PT ;  /* 0x000000031700780c */ /* 0x000fda0003f05270 */
[----:B------:R-:W-:Y:S05]  /*5920*/  @!P0 BRA `(.L_x_124) ;  /* 0x0000000000048947 */ /* 0x000fea0003800000 */
[----:B------:R-:W-:Y:S01]  /*5930*/  BPT.TRAP 0x1 ;  /* 0x000000040000795c */ /* 0x000fe20000300000 */
.L_x_124:
[----:B------:R-:W0:Y:S01]  /*5940*/  S2R R5, SR_CgaCtaId ;  /* 0x0000000000057919 */ /* 0x000e220000008800 */
[----:B------:R-:W-:Y:S02]  /*5950*/  MOV R0, 0x400 ;  /* 0x0000040000007802 */ /* 0x000fe40000000f00 */
[----:B------:R-:W-:Y:S02]  /*5960*/  SHF.L.U32 R2, R3, 0x1f, RZ ;  /* 0x0000001f03027819 */ /* 0x000fe400000006ff */
[----:B0-----:R-:W-:-:S05]  /*5970*/  LEA R5, R5, R0, 0x18 ;  /* 0x0000000005057211 */ /* 0x001fca00078ec0ff */
[----:B------:R-:W-:-:S04]  /*5980*/  VIADD R5, R5, 0x1c0 ;  /* 0x000001c005057836 */ /* 0x000fc80000000000 */
[C---:B------:R-:W-:Y:S02]  /*5990*/  IMAD R7, R8.reuse, 0x8, R5 ;  /* 0x0000000808077824 */ /* 0x040fe400078e0205 */
[----:B------:R-:W-:Y:S02]  /*59a0*/  VIADD R8, R8, 0x1 ;  /* 0x0000000108087836 */ /* 0x000fe40000000000 */
[----:B------:R-:W0:Y:S03]  /*59b0*/  SYNCS.PHASECHK.TRANS64.TRYWAIT P0, [R7+URZ], R2 ;  /* 0x00000002070075a7 */ /* 0x000e26000800017f */
[----:B------:R-:W-:-:S04]  /*59c0*/  ISETP.NE.AND P1, PT, R8, 0x38, PT ;  /* 0x000000380800780c */ /* 0x000fc80003f25270 */
[----:B------:R-:W-:Y:S02]  /*59d0*/  SEL R0, RZ, 0x1, P1 ;  /* 0x00000001ff007807 */ /* 0x000fe40000800000 */
[----:B------:R-:W-:Y:S02]  /*59e0*/  SEL R8, R8, RZ, P1 ;  /* 0x000000ff08087207 */ /* 0x000fe40000800000 */
[----:B------:R-:W-:-:S03]  /*59f0*/  LOP3.LUT R9, R3, R0, RZ, 0x3c, !PT ;  /* 0x0000000003097212 */ /* 0x000fc600078e3cff */
[----:B------:R-:W-:Y:S01]  /*5a00*/  IMAD R6, R8, 0x8, R5 ;  /* 0x0000000808067824 */ /* 0x000fe200078e0205 */
[----:B------:R-:W-:Y:S01]  /*5a10*/  SHF.L.U32 R3, R9, 0x1f, RZ ;  /* 0x0000001f09037819 */ /* 0x000fe200000006ff */
[----:B0-----:R-:W-:Y:S06]  /*5a20*/  @!P0 BRA `(.L_x_125) ;  /* 0x0000002000608947 */ /* 0x001fec0003800000 */
.L_x_190:
[----:B------:R-:W1:Y:S01]  /*5a30*/  SYNCS.PHASECHK.TRANS64.TRYWAIT P0, [R6+URZ], R3 ;  /* 0x00000003060075a7 */ /* 0x000e62000800017f */
[----:B------:R-:W-:-:S05]  /*5a40*/  VIADD R0, R8, 0x1 ;  /* 0x0000000108007836 */ /* 0x000fca0000000000 */
[----:B------:R-:W-:-:S04]  /*5a50*/  ISETP.NE.AND P1, PT, R0, 0x38, PT ;  /* 0x000000380000780c */ /* 0x000fc80003f25270 */
[----:B0-----:R-:W-:Y:S02]  /*5a60*/  SEL R2, RZ, 0x1, P1 ;  /* 0x00000001ff027807 */ /* 0x001fe40000800000 */
[----:B------:R-:W-:Y:S02]  /*5a70*/  SEL R0, R0, RZ, P1 ;  /* 0x000000ff00007207 */ /* 0x000fe40000800000 */
[----:B------:R-:W-:-:S03]  /*5a80*/  LOP3.LUT R9, R9, R2, RZ, 0x3c, !PT ;  /* 0x0000000209097212 */ /* 0x000fc600078e3cff */
[----:B------:R-:W-:Y:S01]  /*5a90*/  IMAD R7, R0, 0x8, R5 ;  /* 0x0000000800077824 */ /* 0x000fe200078e0205 */
[----:B------:R-:W-:Y:S01]  /*5aa0*/  SHF.L.U32 R4, R9, 0x1f, RZ ;  /* 0x0000001f09047819 */ /* 0x000fe200000006ff */
[----:B-1----:R-:W-:Y:S06]  /*5ab0*/  @!P0 BRA `(.L_x_126) ;  /* 0x0000002000508947 */ /* 0x002fec0003800000 */
.L_x_191:
[----:B------:R-:W1:Y:S01]  /*5ac0*/  SYNCS.PHASECHK.TRANS64.TRYWAIT P0, [R7+URZ], R4 ;  /* 0x00000004070075a7 */ /* 0x000e62000800017f */
[----:B------:R-:W-:-:S05]  /*5ad0*/  VIADD R0, R0, 0x1 ;  /* 0x0000000100007836 */ /* 0x000fca0000000000 */
[----:B------:R-:W-:-:S04]  /*5ae0*/  ISETP.NE.AND P1, PT, R0, 0x38, PT ;  /* 0x000000380000780c */ /* 0x000fc80003f25270 */
[----:B------:R-:W-:Y:S02]  /*5af0*/  SEL R2, RZ, 0x1, P1 ;  /* 0x00000001ff027807 */ /* 0x000fe40000800000 */
[----:B------:R-:W-:Y:S02]  /*5b00*/  SEL R0, R0, RZ, P1 ;  /* 0x000000ff00007207 */ /* 0x000fe40000800000 */
[----:B------:R-:W-:-:S03]  /*5b10*/  LOP3.LUT R9, R9, R2, RZ, 0x3c, !PT ;  /* 0x0000000209097212 */ /* 0x000fc600078e3cff */
[----:B0-----:R-:W-:Y:S01]  /*5b20*/  IMAD R6, R0, 0x8, R5 ;  /* 0x0000000800067824 */ /* 0x001fe200078e0205 */
[----:B------:R-:W-:Y:S01]  /*5b30*/  SHF.L.U32 R3, R9, 0x1f, RZ ;  /* 0x0000001f09037819 */ /* 0x000fe200000006ff */
[----:B-1----:R-:W-:Y:S06]  /*5b40*/  @!P0 BRA `(.L_x_127) ;  /* 0x0000002000408947 */ /* 0x002fec0003800000 */
.L_x_192:
        /* <DEDUP_REMOVED lines=9> */
.L_x_193:
        /* <DEDUP_REMOVED lines=9> */
.L_x_194:
        /* <DEDUP_REMOVED lines=9> */
.L_x_195:
        /* <DEDUP_REMOVED lines=9> */
.L_x_196:
        /* <DEDUP_REMOVED lines=9> */
.L_x_197:
        /* <DEDUP_REMOVED lines=9> */
.L_x_198:
        /* <DEDUP_REMOVED lines=9> */
.L_x_199:
        /* <DEDUP_REMOVED lines=9> */
.L_x_200:
        /* <DEDUP_REMOVED lines=9> */
.L_x_201:
        /* <DEDUP_REMOVED lines=9> */
.L_x_202:
        /* <DEDUP_REMOVED lines=9> */
.L_x_203:
        /* <DEDUP_REMOVED lines=9> */
.L_x_204:
        /* <DEDUP_REMOVED lines=9> */
.L_x_205:
        /* <DEDUP_REMOVED lines=9> */
.L_x_206:
        /* <DEDUP_REMOVED lines=9> */
.L_x_207:
        /* <DEDUP_REMOVED lines=9> */
.L_x_208:
        /* <DEDUP_REMOVED lines=9> */
.L_x_209:
        /* <DEDUP_REMOVED lines=9> */
.L_x_210:
        /* <DEDUP_REMOVED lines=9> */
.L_x_211:
        /* <DEDUP_REMOVED lines=9> */
.L_x_212:
        /* <DEDUP_REMOVED lines=9> */
.L_x_213:
        /* <DEDUP_REMOVED lines=9> */
.L_x_214:
        /* <DEDUP_REMOVED lines=9> */
.L_x_215:
        /* <DEDUP_REMOVED lines=9> */
.L_x_216:
        /* <DEDUP_REMOVED lines=9> */
.L_x_217:
        /* <DEDUP_REMOVED lines=9> */
.L_x_218:
        /* <DEDUP_REMOVED lines=9> */
.L_x_219:
        /* <DEDUP_REMOVED lines=9> */
.L_x_220:
        /* <DEDUP_REMOVED lines=9> */
.L_x_221:
        /* <DEDUP_REMOVED lines=9> */
.L_x_222:
        /* <DEDUP_REMOVED lines=9> */
.L_x_223:
        /* <DEDUP_REMOVED lines=9> */
.L_x_224:
        /* <DEDUP_REMOVED lines=9> */
.L_x_225:
        /* <DEDUP_REMOVED lines=9> */
.L_x_226:
        /* <DEDUP_REMOVED lines=9> */
.L_x_227:
        /* <DEDUP_REMOVED lines=9> */
.L_x_228:
        /* <DEDUP_REMOVED lines=9> */
.L_x_229:
        /* <DEDUP_REMOVED lines=9> */
.L_x_230:
        /* <DEDUP_REMOVED lines=9> */
.L_x_231:
        /* <DEDUP_REMOVED lines=9> */
.L_x_232:
        /* <DEDUP_REMOVED lines=9> */
.L_x_233:
        /* <DEDUP_REMOVED lines=9> */
.L_x_234:
        /* <DEDUP_REMOVED lines=9> */
.L_x_235:
        /* <DEDUP_REMOVED lines=9> */
.L_x_236:
        /* <DEDUP_REMOVED lines=9> */
.L_x_237:
        /* <DEDUP_REMOVED lines=9> */
.L_x_238:
        /* <DEDUP_REMOVED lines=9> */
.L_x_239:
        /* <DEDUP_REMOVED lines=9> */
.L_x_240:
        /* <DEDUP_REMOVED lines=9> */
.L_x_241:
        /* <DEDUP_REMOVED lines=9> */
.L_x_242:
        /* <DEDUP_REMOVED lines=9> */
.L_x_243:
[----:B------:R-:W1:Y:S01]  /*7800*/  SYNCS.PHASECHK.TRANS64.TRYWAIT P0, [R7+URZ], R4 ;  /* 0x00000004070075a7 */ /* 0x000e62000800017f */
[----:B------:R-:W-:-:S05]  /*7810*/  VIADD R0, R0, 0x1 ;  /* 0x0000000100007836 */ /* 0x000fca0000000000 */
[----:B------:R-:W-:-:S04]  /*7820*/  ISETP.NE.AND P1, PT, R0, 0x38, PT ;  /* 0x000000380000780c */ /* 0x000fc80003f25270 */
[----:B------:R-:W-:Y:S02]  /*7830*/  SEL R2, RZ, 0x1, P1 ;  /* 0x00000001ff027807 */ /* 0x000fe40000800000 */
[----:B------:R-:W-:Y:S02]  /*7840*/  SEL R0, R0, RZ, P1 ;  /* 0x000000ff00007207 */ /* 0x000fe40000800000 */
[----:B------:R-:W-:Y:S01]  /*7850*/  LOP3.LUT R2, R9, R2, RZ, 0x3c, !PT ;  /* 0x0000000209027212 */ /* 0x000fe200078e3cff */
[----:B-1----:R-:W-:Y:S06]  /*7860*/  @!P0 BRA `(.L_x_179) ;  /* 0x0000001400088947 */ /* 0x002fec0003800000 */
.L_x_244:
[----:B------:R-:W-:Y:S01]  /*7870*/  IMAD R5, R0, 0x8, R5 ;  /* 0x0000000800057824 */ /* 0x000fe200078e0205 */
[----:B------:R-:W-:-:S07]  /*7880*/  SHF.L.U32 R0, R2, 0x1f, RZ ;  /* 0x0000001f02007819 */ /* 0x000fce00000006ff */
.L_x_180:
[----:B--2---:R2:W3:Y:S02]  /*7890*/  SYNCS.PHASECHK.TRANS64.TRYWAIT P0, [R5+URZ], R0 ;  /* 0x00000000050075a7 */ /* 0x0044e4000800017f */
[----:B---3--:R-:W-:Y:S05]  /*78a0*/  @!P0 NANOSLEEP.SYNCS 0x989680 ;  /* 0x009896800000895d */ /* 0x008fea0003900000 */
[----:B------:R-:W3:Y:S02]  /*78b0*/  @!P0 SYNCS.PHASECHK.TRANS64 P0, [R5+URZ], R0 ;  /* 0x00000000050085a7 */ /* 0x000ee4000800007f */
[----:B---3--:R-:W-:Y:S05]  /*78c0*/  @!P0 BRA `(.L_x_180) ;  /* 0xfffffffc00f08947 */ /* 0x008fea000383ffff */
.L_x_123:
[----:B------:R-:W-:Y:S05]  /*78d0*/  BSYNC B0 ;  /* 0x0000000000007941 */ /* 0x000fea0003800000 */
.L_x_122:
[----:B------:R-:W-:Y:S05]  /*78e0*/  EXIT ;  /* 0x000000000000794d */ /* 0x000fea0003800000 */
.L_x_20:
[----:B0-----:R-:W-:-:S04]  /*78f0*/  IMAD.U32 R3, RZ, RZ, UR43 ;  /* 0x0000002bff037e24 */ /* 0x001fc8000f8e00ff */
[----:B------:R0:W1:Y:S03]  /*7900*/  SYNCS.PHASECHK.TRANS64.TRYWAIT P0, [R3+URZ+-0x8], R0 ;  /* 0xfffff800030075a7 */ /* 0x000066000800017f */
[----:B-1----:R-:W-:Y:S05]  /*7910*/  @!P0 NANOSLEEP.SYNCS 0x989680 ;  /* 0x009896800000895d */ /* 0x002fea0003900000 */
[----:B------:R-:W1:Y:S02]  /*7920*/  @!P0 SYNCS.PHASECHK.TRANS64 P0, [R3+URZ+-0x8], R0 ;  /* 0xfffff800030085a7 */ /* 0x000e64000800007f */
[----:B-1----:R-:W-:Y:S05]  /*7930*/  @!P0 BRA `(.L_x_20) ;  /* 0xfffffffc00ec8947 */ /* 0x002fea000383ffff */
[----:B------:R-:W-:Y:S05]  /*7940*/  BRA `(.L_x_181) ;  /* 0xffffffa400687947 */ /* 0x000fea000383ffff */
.L_x_25:
[----:B-1----:R1:W2:Y:S02]  /*7950*/  SYNCS.PHASECHK.TRANS64.TRYWAIT P1, [R3+URZ], R0 ;  /* 0x00000000030075a7 */ /* 0x0022a4000802017f */
[----:B--2---:R-:W-:Y:S05]  /*7960*/  @!P1 NANOSLEEP.SYNCS 0x989680 ;  /* 0x009896800000995d */ /* 0x004fea0003900000 */
[----:B------:R-:W2:Y:S02]  /*7970*/  @!P1 SYNCS.PHASECHK.TRANS64 P1, [R3+URZ], R0 ;  /* 0x00000000030095a7 */ /* 0x000ea4000802007f */
[----:B--2---:R-:W-:Y:S05]  /*7980*/  @!P1 BRA `(.L_x_25) ;  /* 0xfffffffc00f09947 */ /* 0x004fea000383ffff */
[----:B------:R-:W-:Y:S05]  /*7990*/  BRA `(.L_x_24) ;  /* 0xffffffa400d47947 */ /* 0x000fea000383ffff */
.L_x_30:
[----:B-1----:R-:W-:-:S04]  /*79a0*/  IMAD.U32 R5, RZ, RZ, UR4 ;  /* 0x00000004ff057e24 */ /* 0x002fc8000f8e00ff */
[----:B------:R1:W2:Y:S03]  /*79b0*/  SYNCS.PHASECHK.TRANS64.TRYWAIT P1, [R5+URZ], R4 ;  /* 0x00000004050075a7 */ /* 0x0002a6000802017f */
[----:B--2---:R-:W-:Y:S05]  /*79c0*/  @!P1 NANOSLEEP.SYNCS 0x989680 ;  /* 0x009896800000995d */ /* 0x004fea0003900000 */
[----:B------:R-:W2:Y:S02]  /*79d0*/  @!P1 SYNCS.PHASECHK.TRANS64 P1, [R5+URZ], R4 ;  /* 0x00000004050095a7 */ /* 0x000ea4000802007f */
[----:B--2---:R-:W-:Y:S05]  /*79e0*/  @!P1 BRA `(.L_x_30) ;  /* 0xfffffffc00ec9947 */ /* 0x004fea000383ffff */
[----:B------:R-:W-:Y:S05]  /*79f0*/  BRA `(.L_x_29) ;  /* 0xffffffa800307947 */ /* 0x000fea000383ffff */
.L_x_36:
[----:B0-----:R-:W-:-:S04]  /*7a00*/  IMAD.U32 R4, RZ, RZ, UR43 ;  /* 0x0000002bff047e24 */ /* 0x001fc8000f8e00ff */
[----:B------:R0:W1:Y:S03]  /*7a10*/  SYNCS.PHASECHK.TRANS64.TRYWAIT P0, [R4+URZ+0x8], R3 ;  /* 0x00000803040075a7 */ /* 0x000066000800017f */
[----:B-1----:R-:W-:Y:S05]  /*7a20*/  @!P0 NANOSLEEP.SYNCS 0x989680 ;  /* 0x009896800000895d */ /* 0x002fea0003900000 */
[----:B------:R-:W1:Y:S02]  /*7a30*/  @!P0 SYNCS.PHASECHK.TRANS64 P0, [R4+URZ+0x8], R3 ;  /* 0x00000803040085a7 */ /* 0x000e64000800007f */
[----:B-1----:R-:W-:Y:S05]  /*7a40*/  @!P0 BRA `(.L_x_36) ;  /* 0xfffffffc00ec8947 */ /* 0x002fea000383ffff */
[----:B------:R-:W-:Y:S05]  /*7a50*/  BRA `(.L_x_182) ;  /* 0xffffffac00147947 */ /* 0x000fea000383ffff */
.L_x_109:
[----:B------:R-:W-:Y:S01]  /*7a60*/  BSSY B1, `(.L_x_183) ;  /* 0x0000006000017945 */ /* 0x000fe20003800000 */
[----:B------:R-:W-:-:S07]  /*7a70*/  IMAD.MOV.U32 R15, RZ, RZ, -0x1 ;  /* 0xffffffffff0f7424 */ /* 0x000fce00078e00ff */
[----:B-----5:R-:W-:Y:S05]  /*7a80*/  WARPSYNC.COLLECTIVE R15, `(.L_x_184) ;  /* 0x000000000f0c7348 */ /* 0x020fea0003c00000 */
[----:B------:R-:W-:Y:S02]  /*7a90*/  ELECT P6, UR62, PT ;  /* 0x00000000003e782f */ /* 0x000fe400038c0000 */
[----:B------:R-:W-:Y:S01]  /*7aa0*/  MOV R14, UR62 ;  /* 0x0000003e000e7c02 */ /* 0x000fe20008000f00 */
[----:B-----5:R-:W-:Y:S10]  /*7ab0*/  ENDCOLLECTIVE ;  /* 0x000000000000791b */ /* 0x020ff40003800000 */
.L_x_184:
[----:B------:R-:W-:Y:S05]  /*7ac0*/  BSYNC B1 ;  /* 0x0000000000017941 */ /* 0x000fea0003800000 */
.L_x_183:
[----:B------:R-:W-:Y:S05]  /*7ad0*/  BRA `(.L_x_185) ;  /* 0xffffffd000b07947 */ /* 0x000fea000383ffff */
.L_x_112:
[----:B-1----:R1:W2:Y:S02]  /*7ae0*/  SYNCS.PHASECHK.TRANS64.TRYWAIT P1, [R11+URZ+0x1c0], R6 ;  /* 0x0001c0060b0075a7 */ /* 0x0022a4000802017f */
[----:B--2---:R-:W-:Y:S05]  /*7af0*/  @!P1 NANOSLEEP.SYNCS 0x989680 ;  /* 0x009896800000995d */ /* 0x004fea0003900000 */
[----:B------:R-:W2:Y:S02]  /*7b00*/  @!P1 SYNCS.PHASECHK.TRANS64 P1, [R11+URZ+0x1c0], R6 ;  /* 0x0001c0060b0095a7 */ /* 0x000ea4000802007f */
[----:B--2---:R-:W-:Y:S05]  /*7b10*/  @!P1 BRA `(.L_x_112) ;  /* 0xfffffffc00f09947 */ /* 0x004fea000383ffff */
[----:B------:R-:W-:Y:S05]  /*7b20*/  BRA `(.L_x_186) ;  /* 0xffffffd000e87947 */ /* 0x000fea000383ffff */
.L_x_121:
[----:B------:R-:W-:Y:S01]  /*7b30*/  BSSY B0, `(.L_x_187) ;  /* 0x0000006000007945 */ /* 0x000fe20003800000 */
[----:B------:R-:W-:-:S07]  /*7b40*/  IMAD.MOV.U32 R15, RZ, RZ, -0x1 ;  /* 0xffffffffff0f7424 */ /* 0x000fce00078e00ff */
[----:B-----5:R-:W-:Y:S05]  /*7b50*/  WARPSYNC.COLLECTIVE R15, `(.L_x_188) ;  /* 0x000000000f0c7348 */ /* 0x020fea0003c00000 */
[----:B------:R-:W-:Y:S02]  /*7b60*/  ELECT P6, UR62, PT ;  /* 0x00000000003e782f */ /* 0x000fe400038c0000 */
[----:B------:R-:W-:Y:S01]  /*7b70*/  MOV R14, UR62 ;  /* 0x0000003e000e7c02 */ /* 0x000fe20008000f00 */
[----:B-----5:R-:W-:Y:S10]  /*7b80*/  ENDCOLLECTIVE ;  /* 0x000000000000791b */ /* 0x020ff40003800000 */
.L_x_188:
[----:B------:R-:W-:Y:S05]  /*7b90*/  BSYNC B0 ;  /* 0x0000000000007941 */ /* 0x000fea0003800000 */
.L_x_187:
[----:B------:R-:W-:Y:S05]  /*7ba0*/  BRA `(.L_x_189) ;  /* 0xffffffdc004c7947 */ /* 0x000fea000383ffff */
.L_x_125:
[----:B0-----:R0:W1:Y:S02]  /*7bb0*/  SYNCS.PHASECHK.TRANS64.TRYWAIT P0, [R7+URZ], R2 ;  /* 0x00000002070075a7 */ /* 0x001064000800017f */
[----:B-1----:R-:W-:Y:S05]  /*7bc0*/  @!P0 NANOSLEEP.SYNCS 0x989680 ;  /* 0x009896800000895d */ /* 0x002fea0003900000 */
[----:B------:R-:W1:Y:S02]  /*7bd0*/  @!P0 SYNCS.PHASECHK.TRANS64 P0, [R7+URZ], R2 ;  /* 0x00000002070085a7 */ /* 0x000e64000800007f */
[----:B-1----:R-:W-:Y:S05]  /*7be0*/  @!P0 BRA `(.L_x_125) ;  /* 0xfffffffc00f08947 */ /* 0x002fea000383ffff */
[----:B------:R-:W-:Y:S05]  /*7bf0*/  BRA `(.L_x_190) ;  /* 0xffffffdc008c7947 */ /* 0x000fea000383ffff */
.L_x_126:
[----:B0-----:R0:W1:Y:S02]  /*7c00*/  SYNCS.PHASECHK.TRANS64.TRYWAIT P0, [R6+URZ], R3 ;  /* 0x00000003060075a7 */ /* 0x001064000800017f */
[----:B-1----:R-:W-:Y:S05]  /*7c10*/  @!P0 NANOSLEEP.SYNCS 0x989680 ;  /* 0x009896800000895d */ /* 0x002fea0003900000 */
[----:B------:R-:W1:Y:S02]  /*7c20*/  @!P0 SYNCS.PHASECHK.TRANS64 P0, [R6+URZ], R3 ;  /* 0x00000003060085a7 */ /* 0x000e64000800007f */
[----:B-1----:R-:W-:Y:S05]  /*7c30*/  @!P0 BRA `(.L_x_126) ;  /* 0xfffffffc00f08947 */ /* 0x002fea000383ffff */
[----:B------:R-:W-:Y:S05]  /*7c40*/  BRA `(.L_x_191) ;  /* 0xffffffdc009c7947 */ /* 0x000fea000383ffff */
.L_x_127:
[----:B0-----:R0:W1:Y:S02]  /*7c50*/  SYNCS.PHASECHK.TRANS64.TRYWAIT P0, [R7+URZ], R4 ;  /* 0x00000004070075a7 */ /* 0x001064000800017f */
[----:B-1----:R-:W-:Y:S05]  /*7c60*/  @!P0 NANOSLEEP.SYNCS 0x989680 ;  /* 0x009896800000895d */ /* 0x002fea0003900000 */
[----:B------:R-:W1:Y:S02]  /*7c70*/  @!P0 SYNCS.PHASECHK.TRANS64 P0, [R7+URZ], R4 ;  /* 0x00000004070085a7 */ /* 0x000e64000800007f */
[----:B-1----:R-:W-:Y:S05]  /*7c80*/  @!P0 BRA `(.L_x_127) ;  /* 0xfffffffc00f08947 */ /* 0x002fea000383ffff */
[----:B------:R-:W-:Y:S05]  /*7c90*/  BRA `(.L_x_192) ;  /* 0xffffffdc00ac7947 */ /* 0x000fea000383ffff */
.L_x_128:
[----:B0-----:R0:W1:Y:S02]  /*7ca0*/  SYNCS.PHASECHK.TRANS64.TRYWAIT P0, [R6+URZ], R3 ;  /* 0x00000003060075a7 */ /* 0x001064000800017f */
[----:B-1----:R-:W-:Y:S05]  /*7cb0*/  @!P0 NANOSLEEP.SYNCS 0x989680 ;  /* 0x009896800000895d */ /* 0x002fea0003900000 */
[----:B------:R-:W1:Y:S02]  /*7cc0*/  @!P0 SYNCS.PHASECHK.TRANS64 P0, [R6+URZ], R3 ;  /* 0x00000003060085a7 */ /* 0x000e64000800007f */
[----:B-1----:R-:W-:Y:S05]  /*7cd0*/  @!P0 BRA `(.L_x_128) ;  /* 0xfffffffc00f08947 */ /* 0x002fea000383ffff */
[----:B------:R-:W-:Y:S05]  /*7ce0*/  BRA `(.L_x_193) ;  /* 0xffffffdc00bc7947 */ /* 0x000fea000383ffff */
.L_x_129:
[----:B0-----:R0:W1:Y:S02]  /*7cf0*/  SYNCS.PHASECHK.TRANS64.TRYWAIT P0, [R7+URZ], R4 ;  /* 0x00000004070075a7 */ /* 0x001064000800017f */
[----:B-1----:R-:W-:Y:S05]  /*7d00*/  @!P0 NANOSLEEP.SYNCS 0x989680 ;  /* 0x009896800000895d */ /* 0x002fea0003900000 */
[----:B------:R-:W1:Y:S02]  /*7d10*/  @!P0 SYNCS.PHASECHK.TRANS64 P0, [R7+URZ], R4 ;  /* 0x00000004070085a7 */ /* 0x000e64000800007f */
[----:B-1----:R-:W-:Y:S05]  /*7d20*/  @!P0 BRA `(.L_x_129) ;  /* 0xfffffffc00f08947 */ /* 0x002fea000383ffff */
[----:B------:R-:W-:Y:S05]  /*7d30*/  BRA `(.L_x_194) ;  /* 0xffffffdc00cc7947 */ /* 0x000fea000383ffff */
.L_x_130:
[----:B0-----:R0:W1:Y:S02]  /*7d40*/  SYNCS.PHASECHK.TRANS64.TRYWAIT P0, [R6+URZ], R3 ;  /* 0x00000003060075a7 */ /* 0x001064000800017f */
[----:B-1----:R-:W-:Y:S05]  /*7d50*/  @!P0 NANOSLEEP.SYNCS 0x989680 ;  /* 0x009896800000895d */ /* 0x002fea0003900000 */
[----:B------:R-:W1:Y:S02]  /*7d60*/  @!P0 SYNCS.PHASECHK.TRANS64 P0, [R6+URZ], R3 ;  /* 0x00000003060085a7 */ /* 0x000e64000800007f */
[----:B-1----:R-:W-:Y:S05]  /*7d70*/  @!P0 BRA `(.L_x_130) ;  /* 0xfffffffc00f08947 */ /* 0x002fea000383ffff */
[----:B------:R-:W-:Y:S05]  /*7d80*/  BRA `(.L_x_195) ;  /* 0xffffffdc00dc7947 */ /* 0x000fea000383ffff */
.L_x_131:
[----:B0-----:R0:W1:Y:S02]  /*7d90*/  SYNCS.PHASECHK.TRANS64.TRYWAIT P0, [R7+URZ], R4 ;  /* 0x00000004070075a7 */ /* 0x001064000800017f */
[----:B-1----:R-:W-:Y:S05]  /*7da0*/  @!P0 NANOSLEEP.SYNCS 0x989680 ;  /* 0x009896800000895d */ /* 0x002fea0003900000 */
[----:B------:R-:W1:Y:S02]  /*7db0*/  @!P0 SYNCS.PHASECHK.TRANS64 P0, [R7+URZ], R4 ;  /* 0x00000004070085a7 */ /* 0x000e64000800007f */
[----:B-1----:R-:W-:Y:S05]  /*7dc0*/  @!P0 BRA `(.L_x_131) ;  /* 0xfffffffc00f08947 */ /* 0x002fea000383ffff */
[----:B------:R-:W-:Y:S05]  /*7dd0*/  BRA `(.L_x_196) ;  /* 0xffffffdc00ec7947 */ /* 0x000fea000383ffff */
.L_x_132:
[----:B0-----:R0:W1:Y:S02]  /*7de0*/  SYNCS.PHASECHK.TRANS64.TRYWAIT P0, [R6+URZ], R3 ;  /* 0x00000003060075a7 */ /* 0x001064000800017f */
[----:B-1----:R-:W-:Y:S05]  /*7df0*/  @!P0 NANOSLEEP.SYNCS 0x989680 ;  /* 0x009896800000895d */ /* 0x002fea0003900000 */
[----:B------:R-:W1:Y:S02]  /*7e00*/  @!P0 SYNCS.PHASECHK.TRANS64 P0, [R6+URZ], R3 ;  /* 0x00000003060085a7 */ /* 0x000e64000800007f */
[----:B-1----:R-:W-:Y:S05]  /*7e10*/  @!P0 BRA `(.L_x_132) ;  /* 0xfffffffc00f08947 */ /* 0x002fea000383ffff */
[----:B------:R-:W-:Y:S05]  /*7e20*/  BRA `(.L_x_197) ;  /* 0xffffffdc00fc7947 */ /* 0x000fea000383ffff */
.L_x_133:
[----:B0-----:R0:W1:Y:S02]  /*7e30*/  SYNCS.PHASECHK.TRANS64.TRYWAIT P0, [R7+URZ], R4 ;  /* 0x00000004070075a7 */ /* 0x001064000800017f */
[----:B-1----:R-:W-:Y:S05]  /*7e40*/  @!P0 NANOSLEEP.SYNCS 0x989680 ;  /* 0x009896800000895d */ /* 0x002fea0003900000 */
[----:B------:R-:W1:Y:S02]  /*7e50*/  @!P0 SYNCS.PHASECHK.TRANS64 P0, [R7+URZ], R4 ;  /* 0x00000004070085a7 */ /* 0x000e64000800007f */
[----:B-1----:R-:W-:Y:S05]  /*7e60*/  @!P0 BRA `(.L_x_133) ;  /* 0xfffffffc00f08947 */ /* 0x002fea000383ffff */
[----:B------:R-:W-:Y:S05]  /*7e70*/  BRA `(.L_x_198) ;  /* 0xffffffe0000c7947 */ /* 0x000fea000383ffff */
.L_x_134:
[----:B0-----:R0:W1:Y:S02]  /*7e80*/  SYNCS.PHASECHK.TRANS64.TRYWAIT P0, [R6+URZ], R3 ;  /* 0x00000003060075a7 */ /* 0x001064000800017f */
[----:B-1----:R-:W-:Y:S05]  /*7e90*/  @!P0 NANOSLEEP.SYNCS 0x989680 ;  /* 0x009896800000895d */ /* 0x002fea0003900000 */
[----:B------:R-:W1:Y:S02]  /*7ea0*/  @!P0 SYNCS.PHASECHK.TRANS64 P0, [R6+URZ], R3 ;  /* 0x00000003060085a7 */ /* 0x000e64000800007f */
[----:B-1----:R-:W-:Y:S05]  /*7eb0*/  @!P0 BRA `(.L_x_134) ;  /* 0xfffffffc00f08947 */ /* 0x002fea000383ffff */
[----:B------:R-:W-:Y:S05]  /*7ec0*/  BRA `(.L_x_199) ;  /* 0xffffffe0001c7947 */ /* 0x000fea000383ffff */
.L_x_135:
[----:B0-----:R0:W1:Y:S02]  /*7ed0*/  SYNCS.PHASECHK.TRANS64.TRYWAIT P0, [R7+URZ], R4 ;  /* 0x00000004070075a7 */ /* 0x001064000800017f */
[----:B-1----:R-:W-:Y:S05]  /*7ee0*/  @!P0 NANOSLEEP.SYNCS 0x989680 ;  /* 0x009896800000895d */ /* 0x002fea0003900000 */
[----:B------:R-:W1:Y:S02]  /*7ef0*/  @!P0 SYNCS.PHASECHK.TRANS64 P0, [R7+URZ], R4 ;  /* 0x00000004070085a7 */ /* 0x000e64000800007f */
[----:B-1----:R-:W-:Y:S05]  /*7f00*/  @!P0 BRA `(.L_x_135) ;  /* 0xfffffffc00f08947 */ /* 0x002fea000383ffff */
[----:B------:R-:W-:Y:S05]  /*7f10*/  BRA `(.L_x_200) ;  /* 0xffffffe0002c7947 */ /* 0x000fea000383ffff */
.L_x_136:
[----:B0-----:R0:W1:Y:S02]  /*7f20*/  SYNCS.PHASECHK.TRANS64.TRYWAIT P0, [R6+URZ], R3 ;  /* 0x00000003060075a7 */ /* 0x001064000800017f */
[----:B-1----:R-:W-:Y:S05]  /*7f30*/  @!P0 NANOSLEEP.SYNCS 0x989680 ;  /* 0x009896800000895d */ /* 0x002fea0003900000 */
[----:B------:R-:W1:Y:S02]  /*7f40*/  @!P0 SYNCS.PHASECHK.TRANS64 P0, [R6+URZ], R3 ;  /* 0x00000003060085a7 */ /* 0x000e64000800007f */
[----:B-1----:R-:W-:Y:S05]  /*7f50*/  @!P0 BRA `(.L_x_136) ;  /* 0xfffffffc00f08947 */ /* 0x002fea000383ffff */
[----:B------:R-:W-:Y:S05]  /*7f60*/  BRA `(.L_x_201) ;  /* 0xffffffe0003c7947 */ /* 0x000fea000383ffff */
.L_x_137:
[----:B0-----:R0:W1:Y:S02]  /*7f70*/  SYNCS.PHASECHK.TRANS64.TRYWAIT P0, [R7+URZ], R4 ;  /* 0x00000004070075a7 */ /* 0x001064000800017f */
[----:B-1----:R-:W-:Y:S05]  /*7f80*/  @!P0 NANOSLEEP.SYNCS 0x989680 ;  /* 0x009896800000895d */ /* 0x002fea0003900000 */
[----:B------:R-:W1:Y:S02]  /*7f90*/  @!P0 SYNCS.PHASECHK.TRANS64 P0, [R7+URZ], R4 ;  /* 0x00000004070085a7 */ /* 0x000e64000800007f */
[----:B-1----:R-:W-:Y:S05]  /*7fa0*/  @!P0 BRA `(.L_x_137) ;  /* 0xfffffffc00f08947 */ /* 0x002fea000383ffff */
[----:B------:R-:W-:Y:S05]  /*7fb0*/  BRA `(.L_x_202) ;  /* 0xffffffe0004c7947 */ /* 0x000fea000383ffff */
.L_x_138:
[----:B0-----:R0:W1:Y:S02]  /*7fc0*/  SYNCS.PHASECHK.TRANS64.TRYWAIT P0, [R6+URZ], R3 ;  /* 0x00000003060075a7 */ /* 0x001064000800017f */
[----:B-1----:R-:W-:Y:S05]  /*7fd0*/  @!P0 NANOSLEEP.SYNCS 0x989680 ;  /* 0x009896800000895d */ /* 0x002fea0003900000 */
[----:B------:R-:W1:Y:S02]  /*7fe0*/  @!P0 SYNCS.PHASECHK.TRANS64 P0, [R6+URZ], R3 ;  /* 0x00000003060085a7 */ /* 0x000e64000800007f */
[----:B-1----:R-:W-:Y:S05]  /*7ff0*/  @!P0 BRA `(.L_x_138) ;  /* 0xfffffffc00f08947 */ /* 0x002fea000383ffff */
[----:B------:R-:W-:Y:S05]  /*8000*/  BRA `(.L_x_203) ;  /* 0xffffffe0005c7947 */ /* 0x000fea000383ffff */
.L_x_139:
[----:B0-----:R0:W1:Y:S02]  /*8010*/  SYNCS.PHASECHK.TRANS64.TRYWAIT P0, [R7+URZ], R4 ;  /* 0x00000004070075a7 */ /* 0x001064000800017f */
[----:B-1----:R-:W-:Y:S05]  /*8020*/  @!P0 NANOSLEEP.SYNCS 0x989680 ;  /* 0x009896800000895d */ /* 0x002fea0003900000 */
[----:B------:R-:W1:Y:S02]  /*8030*/  @!P0 SYNCS.PHASECHK.TRANS64 P0, [R7+URZ], R4 ;  /* 0x00000004070085a7 */ /* 0x000e64000800007f */
[----:B-1----:R-:W-:Y:S05]  /*8040*/  @!P0 BRA `(.L_x_139) ;  /* 0xfffffffc00f08947 */ /* 0x002fea000383ffff */
[----:B------:R-:W-:Y:S05]  /*8050*/  BRA `(.L_x_204) ;  /* 0xffffffe0006c7947 */ /* 0x000fea000383ffff */
.L_x_140:
[----:B0-----:R0:W1:Y:S02]  /*8060*/  SYNCS.PHASECHK.TRANS64.TRYWAIT P0, [R6+URZ], R3 ;  /* 0x00000003060075a7 */ /* 0x001064000800017f */
[----:B-1----:R-:W-:Y:S05]  /*8070*/  @!P0 NANOSLEEP.SYNCS 0x989680 ;  /* 0x009896800000895d */ /* 0x002fea0003900000 */
[----:B------:R-:W1:Y:S02]  /*8080*/  @!P0 SYNCS.PHASECHK.TRANS64 P0, [R6+URZ], R3 ;  /* 0x00000003060085a7 */ /* 0x000e64000800007f */
[----:B-1----:R-:W-:Y:S05]  /*8090*/  @!P0 BRA `(.L_x_140) ;  /* 0xfffffffc00f08947 */ /* 0x002fea000383ffff */
[----:B------:R-:W-:Y:S05]  /*80a0*/  BRA `(.L_x_205) ;  /* 0xffffffe0007c7947 */ /* 0x000fea000383ffff */
.L_x_141:
[----:B0-----:R0:W1:Y:S02]  /*80b0*/  SYNCS.PHASECHK.TRANS64.TRYWAIT P0, [R7+URZ], R4 ;  /* 0x00000004070075a7 */ /* 0x001064000800017f */
[----:B-1----:R-:W-:Y:S05]  /*80c0*/  @!P0 NANOSLEEP.SYNCS 0x989680 ;  /* 0x009896800000895d */ /* 0x002fea0003900000 */
[----:B------:R-:W1:Y:S02]  /*80d0*/  @!P0 SYNCS.PHASECHK.TRANS64 P0, [R7+URZ], R4 ;  /* 0x00000004070085a7 */ /* 0x000e64000800007f */
[----:B-1----:R-:W-:Y:S05]  /*80e0*/  @!P0 BRA `(.L_x_141) ;  /* 0xfffffffc00f08947 */ /* 0x002fea000383ffff */
[----:B------:R-:W-:Y:S05]  /*80f0*/  BRA `(.L_x_206) ;  /* 0xffffffe0008c7947 */ /* 0x000fea000383ffff */
.L_x_142:
[----:B0-----:R0:W1:Y:S02]  /*8100*/  SYNCS.PHASECHK.TRANS64.TRYWAIT P0, [R6+URZ], R3 ;  /* 0x00000003060075a7 */ /* 0x001064000800017f */
[----:B-1----:R-:W-:Y:S05]  /*8110*/  @!P0 NANOSLEEP.SYNCS 0x989680 ;  /* 0x009896800000895d */ /* 0x002fea0003900000 */
[----:B------:R-:W1:Y:S02]  /*8120*/  @!P0 SYNCS.PHASECHK.TRANS64 P0, [R6+URZ], R3 ;  /* 0x00000003060085a7 */ /* 0x000e64000800007f */
[----:B-1----:R-:W-:Y:S05]  /*8130*/  @!P0 BRA `(.L_x_142) ;  /* 0xfffffffc00f08947 */ /* 0x002fea000383ffff */
[----:B------:R-:W-:Y:S05]  /*8140*/  BRA `(.L_x_207) ;  /* 0xffffffe0009c7947 */ /* 0x000fea000383ffff */
.L_x_143:
[----:B0-----:R0:W1:Y:S02]  /*8150*/  SYNCS.PHASECHK.TRANS64.TRYWAIT P0, [R7+URZ], R4 ;  /* 0x00000004070075a7 */ /* 0x001064000800017f */
[----:B-1----:R-:W-:Y:S05]  /*8160*/  @!P0 NANOSLEEP.SYNCS 0x989680 ;  /* 0x009896800000895d */ /* 0x002fea0003900000 */
[----:B------:R-:W1:Y:S02]  /*8170*/  @!P0 SYNCS.PHASECHK.TRANS64 P0, [R7+URZ], R4 ;  /* 0x00000004070085a7 */ /* 0x000e64000800007f */
[----:B-1----:R-:W-:Y:S05]  /*8180*/  @!P0 BRA `(.L_x_143) ;  /* 0xfffffffc00f08947 */ /* 0x002fea000383ffff */
[----:B------:R-:W-:Y:S05]  /*8190*/  BRA `(.L_x_208) ;  /* 0xffffffe000ac7947 */ /* 0x000fea000383ffff */
.L_x_144:
[----:B0-----:R0:W1:Y:S02]  /*81a0*/  SYNCS.PHASECHK.TRANS64.TRYWAIT P0, [R6+URZ], R3 ;  /* 0x00000003060075a7 */ /* 0x001064000800017f */
[----:B-1----:R-:W-:Y:S05]  /*81b0*/  @!P0 NANOSLEEP.SYNCS 0x989680 ;  /* 0x009896800000895d */ /* 0x002fea0003900000 */
[----:B------:R-:W1:Y:S02]  /*81c0*/  @!P0 SYNCS.PHASECHK.TRANS64 P0, [R6+URZ], R3 ;  /* 0x00000003060085a7 */ /* 0x000e64000800007f */
[----:B-1----:R-:W-:Y:S05]  /*81d0*/  @!P0 BRA `(.L_x_144) ;  /* 0xfffffffc00f08947 */ /* 0x002fea000383ffff */
[----:B------:R-:W-:Y:S05]  /*81e0*/  BRA `(.L_x_209) ;  /* 0xffffffe000bc7947 */ /* 0x000fea000383ffff */
.L_x_145:
[----:B0-----:R0:W1:Y:S02]  /*81f0*/  SYNCS.PHASECHK.TRANS64.TRYWAIT P0, [R7+URZ], R4 ;  /* 0x00000004070075a7 */ /* 0x001064000800017f */
[----:B-1----:R-:W-:Y:S05]  /*8200*/  @!P0 NANOSLEEP.SYNCS 0x989680 ;  /* 0x009896800000895d */ /* 0x002fea0003900000 */
[----:B------:R-:W1:Y:S02]  /*8210*/  @!P0 SYNCS.PHASECHK.TRANS64 P0, [R7+URZ], R4 ;  /* 0x00000004070085a7 */ /* 0x000e64000800007f */
[----:B-1----:R-:W-:Y:S05]  /*8220*/  @!P0 BRA `(.L_x_145) ;  /* 0xfffffffc00f08947 */ /* 0x002fea000383ffff */
[----:B------:R-:W-:Y:S05]  /*8230*/  BRA `(.L_x_210) ;  /* 0xffffffe000cc7947 */ /* 0x000fea000383ffff */
.L_x_146:
[----:B0-----:R0:W1:Y:S02]  /*8240*/  SYNCS.PHASECHK.TRANS64.TRYWAIT P0, [R6+URZ], R3 ;  /* 0x00000003060075a7 */ /* 0x001064000800017f */
[----:B-1----:R-:W-:Y:S05]  /*8250*/  @!P0 NANOSLEEP.SYNCS 0x989680 ;  /* 0x009896800000895d */ /* 0x002fea0003900000 */
[----:B------:R-:W1:Y:S02]  /*8260*/  @!P0 SYNCS.PHASECHK.TRANS64 P0, [R6+URZ], R3 ;  /* 0x00000003060085a7 */ /* 0x000e64000800007f */
[----:B-1----:R-:W-:Y:S05]  /*8270*/  @!P0 BRA `(.L_x_146) ;  /* 0xfffffffc00f08947 */ /* 0x002fea000383ffff */
[----:B------:R-:W-:Y:S05]  /*8280*/  BRA `(.L_x_211) ;  /* 0xffffffe000dc7947 */ /* 0x000fea000383ffff */
.L_x_147:
[----:B0-----:R0:W1:Y:S02]  /*8290*/  SYNCS.PHASECHK.TRANS64.TRYWAIT P0, [R7+URZ], R4 ;  /* 0x00000004070075a7 */ /* 0x001064000800017f */
[----:B-1----:R-:W-:Y:S05]  /*82a0*/  @!P0 NANOSLEEP.SYNCS 0x989680 ;  /* 0x009896800000895d */ /* 0x002fea0003900000 */
[----:B------:R-:W1:Y:S02]  /*82b0*/  @!P0 SYNCS.PHASECHK.TRANS64 P0, [R7+URZ], R4 ;  /* 0x00000004070085a7 */ /* 0x000e64000800007f */
[----:B-1----:R-:W-:Y:S05]  /*82c0*/  @!P0 BRA `(.L_x_147) ;  /* 0xfffffffc00f08947 */ /* 0x002fea000383ffff */
[----:B------:R-:W-:Y:S05]  /*82d0*/  BRA `(.L_x_212) ;  /* 0xffffffe000ec7947 */ /* 0x000fea000383ffff */
.L_x_148:
[----:B0-----:R0:W1:Y:S02]  /*82e0*/  SYNCS.PHASECHK.TRANS64.TRYWAIT P0, [R6+URZ], R3 ;  /* 0x00000003060075a7 */ /* 0x001064000800017f */
[----:B-1----:R-:W-:Y:S05]  /*82f0*/  @!P0 NANOSLEEP.SYNCS 0x989680 ;  /* 0x009896800000895d */ /* 0x002fea0003900000 */
[----:B------:R-:W1:Y:S02]  /*8300*/  @!P0 SYNCS.PHASECHK.TRANS64 P0, [R6+URZ], R3 ;  /* 0x00000003060085a7 */ /* 0x000e64000800007f */
[----:B-1----:R-:W-:Y:S05]  /*8310*/  @!P0 BRA `(.L_x_148) ;  /* 0xfffffffc00f08947 */ /* 0x002fea000383ffff */
[----:B------:R-:W-:Y:S05]  /*8320*/  BRA `(.L_x_213) ;  /* 0xffffffe000fc7947 */ /* 0x000fea000383ffff */
.L_x_149:
[----:B0-----:R0:W1:Y:S02]  /*8330*/  SYNCS.PHASECHK.TRANS64.TRYWAIT P0, [R7+URZ], R4 ;  /* 0x00000004070075a7 */ /* 0x001064000800017f */
[----:B-1----:R-:W-:Y:S05]  /*8340*/  @!P0 NANOSLEEP.SYNCS 0x989680 ;  /* 0x009896800000895d */ /* 0x002fea0003900000 */
[----:B------:R-:W1:Y:S02]  /*8350*/  @!P0 SYNCS.PHASECHK.TRANS64 P0, [R7+URZ], R4 ;  /* 0x00000004070085a7 */ /* 0x000e64000800007f */
[----:B-1----:R-:W-:Y:S05]  /*8360*/  @!P0 BRA `(.L_x_149) ;  /* 0xfffffffc00f08947 */ /* 0x002fea000383ffff */
[----:B------:R-:W-:Y:S05]  /*8370*/  BRA `(.L_x_214) ;  /* 0xffffffe4000c7947 */ /* 0x000fea000383ffff */
.L_x_150:
[----:B0-----:R0:W1:Y:S02]  /*8380*/  SYNCS.PHASECHK.TRANS64.TRYWAIT P0, [R6+URZ], R3 ;  /* 0x00000003060075a7 */ /* 0x001064000800017f */
[----:B-1----:R-:W-:Y:S05]  /*8390*/  @!P0 NANOSLEEP.SYNCS 0x989680 ;  /* 0x009896800000895d */ /* 0x002fea0003900000 */
[----:B------:R-:W1:Y:S02]  /*83a0*/  @!P0 SYNCS.PHASECHK.TRANS64 P0, [R6+URZ], R3 ;  /* 0x00000003060085a7 */ /* 0x000e64000800007f */
[----:B-1----:R-:W-:Y:S05]  /*83b0*/  @!P0 BRA `(.L_x_150) ;  /* 0xfffffffc00f08947 */ /* 0x002fea000383ffff */
[----:B------:R-:W-:Y:S05]  /*83c0*/  BRA `(.L_x_215) ;  /* 0xffffffe4001c7947 */ /* 0x000fea000383ffff */
.L_x_151:
[----:B0-----:R0:W1:Y:S02]  /*83d0*/  SYNCS.PHASECHK.TRANS64.TRYWAIT P0, [R7+URZ], R4 ;  /* 0x00000004070075a7 */ /* 0x001064000800017f */
[----:B-1----:R-:W-:Y:S05]  /*83e0*/  @!P0 NANOSLEEP.SYNCS 0x989680 ;  /* 0x009896800000895d */ /* 0x002fea0003900000 */
[----:B------:R-:W1:Y:S02]  /*83f0*/  @!P0 SYNCS.PHASECHK.TRANS64 P0, [R7+URZ], R4 ;  /* 0x00000004070085a7 */ /* 0x000e64000800007f */
[----:B-1----:R-:W-:Y:S05]  /*8400*/  @!P0 BRA `(.L_x_151) ;  /* 0xfffffffc00f08947 */ /* 0x002fea000383ffff */
[----:B------:R-:W-:Y:S05]  /*8410*/  BRA `(.L_x_216) ;  /* 0xffffffe4002c7947 */ /* 0x000fea000383ffff */
.L_x_152:
[----:B0-----:R0:W1:Y:S02]  /*8420*/  SYNCS.PHASECHK.TRANS64.TRYWAIT P0, [R6+URZ], R3 ;  /* 0x00000003060075a7 */ /* 0x001064000800017f */
[----:B-1----:R-:W-:Y:S05]  /*8430*/  @!P0 NANOSLEEP.SYNCS 0x989680 ;  /* 0x009896800000895d */ /* 0x002fea0003900000 */
[----:B------:R-:W1:Y:S02]  /*8440*/  @!P0 SYNCS.PHASECHK.TRANS64 P0, [R6+URZ], R3 ;  /* 0x00000003060085a7 */ /* 0x000e64000800007f */
[----:B-1----:R-:W-:Y:S05]  /*8450*/  @!P0 BRA `(.L_x_152) ;  /* 0xfffffffc00f08947 */ /* 0x002fea000383ffff */
[----:B------:R-:W-:Y:S05]  /*8460*/  BRA `(.L_x_217) ;  /* 0xffffffe4003c7947 */ /* 0x000fea000383ffff */
.L_x_153:
[----:B0-----:R0:W1:Y:S02]  /*8470*/  SYNCS.PHASECHK.TRANS64.TRYWAIT P0, [R7+URZ], R4 ;  /* 0x00000004070075a7 */ /* 0x001064000800017f */
[----:B-1----:R-:W-:Y:S05]  /*8480*/  @!P0 NANOSLEEP.SYNCS 0x989680 ;  /* 0x009896800000895d */ /* 0x002fea0003900000 */
[----:B------:R-:W1:Y:S02]  /*8490*/  @!P0 SYNCS.PHASECHK.TRANS64 P0, [R7+URZ], R4 ;  /* 0x00000004070085a7 */ /* 0x000e64000800007f */
[----:B-1----:R-:W-:Y:S05]  /*84a0*/  @!P0 BRA `(.L_x_153) ;  /* 0xfffffffc00f08947 */ /* 0x002fea000383ffff */
[----:B------:R-:W-:Y:S05]  /*84b0*/  BRA `(.L_x_218) ;  /* 0xffffffe4004c7947 */ /* 0x000fea000383ffff */
.L_x_154:
[----:B0-----:R0:W1:Y:S02]  /*84c0*/  SYNCS.PHASECHK.TRANS64.TRYWAIT P0, [R6+URZ], R3 ;  /* 0x00000003060075a7 */ /* 0x001064000800017f */
[----:B-1----:R-:W-:Y:S05]  /*84d0*/  @!P0 NANOSLEEP.SYNCS 0x989680 ;  /* 0x009896800000895d */ /* 0x002fea0003900000 */
[----:B------:R-:W1:Y:S02]  /*84e0*/  @!P0 SYNCS.PHASECHK.TRANS64 P0, [R6+URZ], R3 ;  /* 0x00000003060085a7 */ /* 0x000e64000800007f */
[----:B-1----:R-:W-:Y:S05]  /*84f0*/  @!P0 BRA `(.L_x_154) ;  /* 0xfffffffc00f08947 */ /* 0x002fea000383ffff */
[----:B------:R-:W-:Y:S05]  /*8500*/  BRA `(.L_x_219) ;  /* 0xffffffe4005c7947 */ /* 0x000fea000383ffff */
.L_x_155:
[----:B0-----:R0:W1:Y:S02]  /*8510*/  SYNCS.PHASECHK.TRANS64.TRYWAIT P0, [R7+URZ], R4 ;  /* 0x00000004070075a7 */ /* 0x001064000800017f */
[----:B-1----:R-:W-:Y:S05]  /*8520*/  @!P0 NANOSLEEP.SYNCS 0x989680 ;  /* 0x009896800000895d */ /* 0x002fea0003900000 */
[----:B------:R-:W1:Y:S02]  /*8530*/  @!P0 SYNCS.PHASECHK.TRANS64 P0, [R7+URZ], R4 ;  /* 0x00000004070085a7 */ /* 0x000e64000800007f */
[----:B-1----:R-:W-:Y:S05]  /*8540*/  @!P0 BRA `(.L_x_155) ;  /* 0xfffffffc00f08947 */ /* 0x002fea000383ffff */
[----:B------:R-:W-:Y:S05]  /*8550*/  BRA `(.L_x_220) ;  /* 0xffffffe4006c7947 */ /* 0x000fea000383ffff */
.L_x_156:
[----:B0-----:R0:W1:Y:S02]  /*8560*/  SYNCS.PHASECHK.TRANS64.TRYWAIT P0, [R6+URZ], R3 ;  /* 0x00000003060075a7 */ /* 0x001064000800017f */
[----:B-1----:R-:W-:Y:S05]  /*8570*/  @!P0 NANOSLEEP.SYNCS 0x989680 ;  /* 0x009896800000895d */ /* 0x002fea0003900000 */
[----:B------:R-:W1:Y:S02]  /*8580*/  @!P0 SYNCS.PHASECHK.TRANS64 P0, [R6+URZ], R3 ;  /* 0x00000003060085a7 */ /* 0x000e64000800007f */
[----:B-1----:R-:W-:Y:S05]  /*8590*/  @!P0 BRA `(.L_x_156) ;  /* 0xfffffffc00f08947 */ /* 0x002fea000383ffff */
[----:B------:R-:W-:Y:S05]  /*85a0*/  BRA `(.L_x_221) ;  /* 0xffffffe4007c7947 */ /* 0x000fea000383ffff */
.L_x_157:
[----:B0-----:R0:W1:Y:S02]  /*85b0*/  SYNCS.PHASECHK.TRANS64.TRYWAIT P0, [R7+URZ], R4 ;  /* 0x00000004070075a7 */ /* 0x001064000800017f */
[----:B-1----:R-:W-:Y:S05]  /*85c0*/  @!P0 NANOSLEEP.SYNCS 0x989680 ;  /* 0x009896800000895d */ /* 0x002fea0003900000 */
[----:B------:R-:W1:Y:S02]  /*85d0*/  @!P0 SYNCS.PHASECHK.TRANS64 P0, [R7+URZ], R4 ;  /* 0x00000004070085a7 */ /* 0x000e64000800007f */
[----:B-1----:R-:W-:Y:S05]  /*85e0*/  @!P0 BRA `(.L_x_157) ;  /* 0xfffffffc00f08947 */ /* 0x002fea000383ffff */
[----:B------:R-:W-:Y:S05]  /*85f0*/  BRA `(.L_x_222) ;  /* 0xffffffe4008c7947 */ /* 0x000fea000383ffff */
.L_x_158:
[----:B0-----:R0:W1:Y:S02]  /*8600*/  SYNCS.PHASECHK.TRANS64.TRYWAIT P0, [R6+URZ], R3 ;  /* 0x00000003060075a7 */ /* 0x001064000800017f */
[----:B-1----:R-:W-:Y:S05]  /*8610*/  @!P0 NANOSLEEP.SYNCS 0x989680 ;  /* 0x009896800000895d */ /* 0x002fea0003900000 */
[----:B------:R-:W1:Y:S02]  /*8620*/  @!P0 SYNCS.PHASECHK.TRANS64 P0, [R6+URZ], R3 ;  /* 0x00000003060085a7 */ /* 0x000e64000800007f */
[----:B-1----:R-:W-:Y:S05]  /*8630*/  @!P0 BRA `(.L_x_158) ;  /* 0xfffffffc00f08947 */ /* 0x002fea000383ffff */
[----:B------:R-:W-:Y:S05]  /*8640*/  BRA `(.L_x_223) ;  /* 0xffffffe4009c7947 */ /* 0x000fea000383ffff */
.L_x_159:
[----:B0-----:R0:W1:Y:S02]  /*8650*/  SYNCS.PHASECHK.TRANS64.TRYWAIT P0, [R7+URZ], R4 ;  /* 0x00000004070075a7 */ /* 0x001064000800017f */
[----:B-1----:R-:W-:Y:S05]  /*8660*/  @!P0 NANOSLEEP.SYNCS 0x989680 ;  /* 0x009896800000895d */ /* 0x002fea0003900000 */
[----:B------:R-:W1:Y:S02]  /*8670*/  @!P0 SYNCS.PHASECHK.TRANS64 P0, [R7+URZ], R4 ;  /* 0x00000004070085a7 */ /* 0x000e64000800007f */
[----:B-1----:R-:W-:Y:S05]  /*8680*/  @!P0 BRA `(.L_x_159) ;  /* 0xfffffffc00f08947 */ /* 0x002fea000383ffff */
[----:B------:R-:W-:Y:S05]  /*8690*/  BRA `(.L_x_224) ;  /* 0xffffffe400ac7947 */ /* 0x000fea000383ffff */
.L_x_160:
[----:B0-----:R0:W1:Y:S02]  /*86a0*/  SYNCS.PHASECHK.TRANS64.TRYWAIT P0, [R6+URZ], R3 ;  /* 0x00000003060075a7 */ /* 0x001064000800017f */
[----:B-1----:R-:W-:Y:S05]  /*86b0*/  @!P0 NANOSLEEP.SYNCS 0x989680 ;  /* 0x009896800000895d */ /* 0x002fea0003900000 */
[----:B------:R-:W1:Y:S02]  /*86c0*/  @!P0 SYNCS.PHASECHK.TRANS64 P0, [R6+URZ], R3 ;  /* 0x00000003060085a7 */ /* 0x000e64000800007f */
[----:B-1----:R-:W-:Y:S05]  /*86d0*/  @!P0 BRA `(.L_x_160) ;  /* 0xfffffffc00f08947 */ /* 0x002fea000383ffff */
[----:B------:R-:W-:Y:S05]  /*86e0*/  BRA `(.L_x_225) ;  /* 0xffffffe400bc7947 */ /* 0x000fea000383ffff */
.L_x_161:
[----:B0-----:R0:W1:Y:S02]  /*86f0*/  SYNCS.PHASECHK.TRANS64.TRYWAIT P0, [R7+URZ], R4 ;  /* 0x00000004070075a7 */ /* 0x001064000800017f */
[----:B-1----:R-:W-:Y:S05]  /*8700*/  @!P0 NANOSLEEP.SYNCS 0x989680 ;  /* 0x009896800000895d */ /* 0x002fea0003900000 */
[----:B------:R-:W1:Y:S02]  /*8710*/  @!P0 SYNCS.PHASECHK.TRANS64 P0, [R7+URZ], R4 ;  /* 0x00000004070085a7 */ /* 0x000e64000800007f */
[----:B-1----:R-:W-:Y:S05]  /*8720*/  @!P0 BRA `(.L_x_161) ;  /* 0xfffffffc00f08947 */ /* 0x002fea000383ffff */
[----:B------:R-:W-:Y:S05]  /*8730*/  BRA `(.L_x_226) ;  /* 0xffffffe400cc7947 */ /* 0x000fea000383ffff */
.L_x_162:
[----:B0-----:R0:W1:Y:S02]  /*8740*/  SYNCS.PHASECHK.TRANS64.TRYWAIT P0, [R6+URZ], R3 ;  /* 0x00000003060075a7 */ /* 0x001064000800017f */
[----:B-1----:R-:W-:Y:S05]  /*8750*/  @!P0 NANOSLEEP.SYNCS 0x989680 ;  /* 0x009896800000895d */ /* 0x002fea0003900000 */
[----:B------:R-:W1:Y:S02]  /*8760*/  @!P0 SYNCS.PHASECHK.TRANS64 P0, [R6+URZ], R3 ;  /* 0x00000003060085a7 */ /* 0x000e64000800007f */
[----:B-1----:R-:W-:Y:S05]  /*8770*/  @!P0 BRA `(.L_x_162) ;  /* 0xfffffffc00f08947 */ /* 0x002fea000383ffff */
[----:B------:R-:W-:Y:S05]  /*8780*/  BRA `(.L_x_227) ;  /* 0xffffffe400dc7947 */ /* 0x000fea000383ffff */
.L_x_163:
[----:B0-----:R0:W1:Y:S02]  /*8790*/  SYNCS.PHASECHK.TRANS64.TRYWAIT P0, [R7+URZ], R4 ;  /* 0x00000004070075a7 */ /* 0x001064000800017f */
[----:B-1----:R-:W-:Y:S05]  /*87a0*/  @!P0 NANOSLEEP.SYNCS 0x989680 ;  /* 0x009896800000895d */ /* 0x002fea0003900000 */
[----:B------:R-:W1:Y:S02]  /*87b0*/  @!P0 SYNCS.PHASECHK.TRANS64 P0, [R7+URZ], R4 ;  /* 0x00000004070085a7 */ /* 0x000e64000800007f */
[----:B-1----:R-:W-:Y:S05]  /*87c0*/  @!P0 BRA `(.L_x_163) ;  /* 0xfffffffc00f08947 */ /* 0x002fea000383ffff */
[----:B------:R-:W-:Y:S05]  /*87d0*/  BRA `(.L_x_228) ;  /* 0xffffffe400ec7947 */ /* 0x000fea000383ffff */
.L_x_164:
[----:B0-----:R0:W1:Y:S02]  /*87e0*/  SYNCS.PHASECHK.TRANS64.TRYWAIT P0, [R6+URZ], R3 ;  /* 0x00000003060075a7 */ /* 0x001064000800017f */
[----:B-1----:R-:W-:Y:S05]  /*87f0*/  @!P0 NANOSLEEP.SYNCS 0x989680 ;  /* 0x009896800000895d */ /* 0x002fea0003900000 */
[----:B------:R-:W1:Y:S02]  /*8800*/  @!P0 SYNCS.PHASECHK.TRANS64 P0, [R6+URZ], R3 ;  /* 0x00000003060085a7 */ /* 0x000e64000800007f */
[----:B-1----:R-:W-:Y:S05]  /*8810*/  @!P0 BRA `(.L_x_164) ;  /* 0xfffffffc00f08947 */ /* 0x002fea000383ffff */
[----:B------:R-:W-:Y:S05]  /*8820*/  BRA `(.L_x_229) ;  /* 0xffffffe400fc7947 */ /* 0x000fea000383ffff */
.L_x_165:
[----:B0-----:R0:W1:Y:S02]  /*8830*/  SYNCS.PHASECHK.TRANS64.TRYWAIT P0, [R7+URZ], R4 ;  /* 0x00000004070075a7 */ /* 0x001064000800017f */
[----:B-1----:R-:W-:Y:S05]  /*8840*/  @!P0 NANOSLEEP.SYNCS 0x989680 ;  /* 0x009896800000895d */ /* 0x002fea0003900000 */
[----:B------:R-:W1:Y:S02]  /*8850*/  @!P0 SYNCS.PHASECHK.TRANS64 P0, [R7+URZ], R4 ;  /* 0x00000004070085a7 */ /* 0x000e64000800007f */
[----:B-1----:R-:W-:Y:S05]  /*8860*/  @!P0 BRA `(.L_x_165) ;  /* 0xfffffffc00f08947 */ /* 0x002fea000383ffff */
[----:B------:R-:W-:Y:S05]  /*8870*/  BRA `(.L_x_230) ;  /* 0xffffffe8000c7947 */ /* 0x000fea000383ffff */
.L_x_166:
[----:B0-----:R0:W1:Y:S02]  /*8880*/  SYNCS.PHASECHK.TRANS64.TRYWAIT P0, [R6+URZ], R3 ;  /* 0x00000003060075a7 */ /* 0x001064000800017f */
[----:B-1----:R-:W-:Y:S05]  /*8890*/  @!P0 NANOSLEEP.SYNCS 0x989680 ;  /* 0x009896800000895d */ /* 0x002fea0003900000 */
[----:B------:R-:W1:Y:S02]  /*88a0*/  @!P0 SYNCS.PHASECHK.TRANS64 P0, [R6+URZ], R3 ;  /* 0x00000003060085a7 */ /* 0x000e64000800007f */
[----:B-1----:R-:W-:Y:S05]  /*88b0*/  @!P0 BRA `(.L_x_166) ;  /* 0xfffffffc00f08947 */ /* 0x002fea000383ffff */
[----:B------:R-:W-:Y:S05]  /*88c0*/  BRA `(.L_x_231) ;  /* 0xffffffe8001c7947 */ /* 0x000fea000383ffff */
.L_x_167:
[----:B0-----:R0:W1:Y:S02]  /*88d0*/  SYNCS.PHASECHK.TRANS64.TRYWAIT P0, [R7+URZ], R4 ;  /* 0x00000004070075a7 */ /* 0x001064000800017f */
[----:B-1----:R-:W-:Y:S05]  /*88e0*/  @!P0 NANOSLEEP.SYNCS 0x989680 ;  /* 0x009896800000895d */ /* 0x002fea0003900000 */
[----:B------:R-:W1:Y:S02]  /*88f0*/  @!P0 SYNCS.PHASECHK.TRANS64 P0, [R7+URZ], R4 ;  /* 0x00000004070085a7 */ /* 0x000e64000800007f */
[----:B-1----:R-:W-:Y:S05]  /*8900*/  @!P0 BRA `(.L_x_167) ;  /* 0xfffffffc00f08947 */ /* 0x002fea000383ffff */
[----:B------:R-:W-:Y:S05]  /*8910*/  BRA `(.L_x_232) ;  /* 0xffffffe8002c7947 */ /* 0x000fea000383ffff */
.L_x_168:
[----:B0-----:R0:W1:Y:S02]  /*8920*/  SYNCS.PHASECHK.TRANS64.TRYWAIT P0, [R6+URZ], R3 ;  /* 0x00000003060075a7 */ /* 0x001064000800017f */
[----:B-1----:R-:W-:Y:S05]  /*8930*/  @!P0 NANOSLEEP.SYNCS 0x989680 ;  /* 0x009896800000895d */ /* 0x002fea0003900000 */
[----:B------:R-:W1:Y:S02]  /*8940*/  @!P0 SYNCS.PHASECHK.TRANS64 P0, [R6+URZ], R3 ;  /* 0x00000003060085a7 */ /* 0x000e64000800007f */
[----:B-1----:R-:W-:Y:S05]  /*8950*/  @!P0 BRA `(.L_x_168) ;  /* 0xfffffffc00f08947 */ /* 0x002fea000383ffff */
[----:B------:R-:W-:Y:S05]  /*8960*/  BRA `(.L_x_233) ;  /* 0xffffffe8003c7947 */ /* 0x000fea000383ffff */
.L_x_169:
[----:B0-----:R0:W1:Y:S02]  /*8970*/  SYNCS.PHASECHK.TRANS64.TRYWAIT P0, [R7+URZ], R4 ;  /* 0x00000004070075a7 */ /* 0x001064000800017f */
[----:B-1----:R-:W-:Y:S05]  /*8980*/  @!P0 NANOSLEEP.SYNCS 0x989680 ;  /* 0x009896800000895d */ /* 0x002fea0003900000 */
[----:B------:R-:W1:Y:S02]  /*8990*/  @!P0 SYNCS.PHASECHK.TRANS64 P0, [R7+URZ], R4 ;  /* 0x00000004070085a7 */ /* 0x000e64000800007f */
[----:B-1----:R-:W-:Y:S05]  /*89a0*/  @!P0 BRA `(.L_x_169) ;  /* 0xfffffffc00f08947 */ /* 0x002fea000383ffff */
[----:B------:R-:W-:Y:S05]  /*89b0*/  BRA `(.L_x_234) ;  /* 0xffffffe8004c7947 */ /* 0x000fea000383ffff */
.L_x_170:
[----:B0-----:R0:W1:Y:S02]  /*89c0*/  SYNCS.PHASECHK.TRANS64.TRYWAIT P0, [R6+URZ], R3 ;  /* 0x00000003060075a7 */ /* 0x001064000800017f */
[----:B-1----:R-:W-:Y:S05]  /*89d0*/  @!P0 NANOSLEEP.SYNCS 0x989680 ;  /* 0x009896800000895d */ /* 0x002fea0003900000 */
[----:B------:R-:W1:Y:S02]  /*89e0*/  @!P0 SYNCS.PHASECHK.TRANS64 P0, [R6+URZ], R3 ;  /* 0x00000003060085a7 */ /* 0x000e64000800007f */
[----:B-1----:R-:W-:Y:S05]  /*89f0*/  @!P0 BRA `(.L_x_170) ;  /* 0xfffffffc00f08947 */ /* 0x002fea000383ffff */
[----:B------:R-:W-:Y:S05]  /*8a00*/  BRA `(.L_x_235) ;  /* 0xffffffe8005c7947 */ /* 0x000fea000383ffff */
.L_x_171:
[----:B0-----:R0:W1:Y:S02]  /*8a10*/  SYNCS.PHASECHK.TRANS64.TRYWAIT P0, [R7+URZ], R4 ;  /* 0x00000004070075a7 */ /* 0x001064000800017f */
[----:B-1----:R-:W-:Y:S05]  /*8a20*/  @!P0 NANOSLEEP.SYNCS 0x989680 ;  /* 0x009896800000895d */ /* 0x002fea0003900000 */
[----:B------:R-:W1:Y:S02]  /*8a30*/  @!P0 SYNCS.PHASECHK.TRANS64 P0, [R7+URZ], R4 ;  /* 0x00000004070085a7 */ /* 0x000e64000800007f */
[----:B-1----:R-:W-:Y:S05]  /*8a40*/  @!P0 BRA `(.L_x_171) ;  /* 0xfffffffc00f08947 */ /* 0x002fea000383ffff */
[----:B------:R-:W-:Y:S05]  /*8a50*/  BRA `(.L_x_236) ;  /* 0xffffffe8006c7947 */ /* 0x000fea000383ffff */
.L_x_172:
[----:B0-----:R0:W1:Y:S02]  /*8a60*/  SYNCS.PHASECHK.TRANS64.TRYWAIT P0, [R6+URZ], R3 ;  /* 0x00000003060075a7 */ /* 0x001064000800017f */
[----:B-1----:R-:W-:Y:S05]  /*8a70*/  @!P0 NANOSLEEP.SYNCS 0x989680 ;  /* 0x009896800000895d */ /* 0x002fea0003900000 */
[----:B------:R-:W1:Y:S02]  /*8a80*/  @!P0 SYNCS.PHASECHK.TRANS64 P0, [R6+URZ], R3 ;  /* 0x00000003060085a7 */ /* 0x000e64000800007f */
[----:B-1----:R-:W-:Y:S05]  /*8a90*/  @!P0 BRA `(.L_x_172) ;  /* 0xfffffffc00f08947 */ /* 0x002fea000383ffff */
[----:B------:R-:W-:Y:S05]  /*8aa0*/  BRA `(.L_x_237) ;  /* 0xffffffe8007c7947 */ /* 0x000fea000383ffff */
.L_x_173:
[----:B0-----:R0:W1:Y:S02]  /*8ab0*/  SYNCS.PHASECHK.TRANS64.TRYWAIT P0, [R7+URZ], R4 ;  /* 0x00000004070075a7 */ /* 0x001064000800017f */
[----:B-1----:R-:W-:Y:S05]  /*8ac0*/  @!P0 NANOSLEEP.SYNCS 0x989680 ;  /* 0x009896800000895d */ /* 0x002fea0003900000 */
[----:B------:R-:W1:Y:S02]  /*8ad0*/  @!P0 SYNCS.PHASECHK.TRANS64 P0, [R7+URZ], R4 ;  /* 0x00000004070085a7 */ /* 0x000e64000800007f */
[----:B-1----:R-:W-:Y:S05]  /*8ae0*/  @!P0 BRA `(.L_x_173) ;  /* 0xfffffffc00f08947 */ /* 0x002fea000383ffff */
[----:B------:R-:W-:Y:S05]  /*8af0*/  BRA `(.L_x_238) ;  /* 0xffffffe8008c7947 */ /* 0x000fea000383ffff */
.L_x_174:
[----:B0-----:R0:W1:Y:S02]  /*8b00*/  SYNCS.PHASECHK.TRANS64.TRYWAIT P0, [R6+URZ], R3 ;  /* 0x00000003060075a7 */ /* 0x001064000800017f */
[----:B-1----:R-:W-:Y:S05]  /*8b10*/  @!P0 NANOSLEEP.SYNCS 0x989680 ;  /* 0x009896800000895d */ /* 0x002fea0003900000 */
[----:B------:R-:W1:Y:S02]  /*8b20*/  @!P0 SYNCS.PHASECHK.TRANS64 P0, [R6+URZ], R3 ;  /* 0x00000003060085a7 */ /* 0x000e64000800007f */
[----:B-1----:R-:W-:Y:S05]  /*8b30*/  @!P0 BRA `(.L_x_174) ;  /* 0xfffffffc00f08947 */ /* 0x002fea000383ffff */
[----:B------:R-:W-:Y:S05]  /*8b40*/  BRA `(.L_x_239) ;  /* 0xffffffe8009c7947 */ /* 0x000fea000383ffff */
.L_x_175:
[----:B0-----:R0:W1:Y:S02]  /*8b50*/  SYNCS.PHASECHK.TRANS64.TRYWAIT P0, [R7+URZ], R4 ;  /* 0x00000004070075a7 */ /* 0x001064000800017f */
[----:B-1----:R-:W-:Y:S05]  /*8b60*/  @!P0 NANOSLEEP.SYNCS 0x989680 ;  /* 0x009896800000895d */ /* 0x002fea0003900000 */
[----:B------:R-:W1:Y:S02]  /*8b70*/  @!P0 SYNCS.PHASECHK.TRANS64 P0, [R7+URZ], R4 ;  /* 0x00000004070085a7 */ /* 0x000e64000800007f */
[----:B-1----:R-:W-:Y:S05]  /*8b80*/  @!P0 BRA `(.L_x_175) ;  /* 0xfffffffc00f08947 */ /* 0x002fea000383ffff */
[----:B------:R-:W-:Y:S05]  /*8b90*/  BRA `(.L_x_240) ;  /* 0xffffffe800ac7947 */ /* 0x000fea000383ffff */
.L_x_176:
[----:B0-----:R0:W1:Y:S02]  /*8ba0*/  SYNCS.PHASECHK.TRANS64.TRYWAIT P0, [R6+URZ], R3 ;  /* 0x00000003060075a7 */ /* 0x001064000800017f */
[----:B-1----:R-:W-:Y:S05]  /*8bb0*/  @!P0 NANOSLEEP.SYNCS 0x989680 ;  /* 0x009896800000895d */ /* 0x002fea0003900000 */
[----:B------:R-:W1:Y:S02]  /*8bc0*/  @!P0 SYNCS.PHASECHK.TRANS64 P0, [R6+URZ], R3 ;  /* 0x00000003060085a7 */ /* 0x000e64000800007f */
[----:B-1----:R-:W-:Y:S05]  /*8bd0*/  @!P0 BRA `(.L_x_176) ;  /* 0xfffffffc00f08947 */ /* 0x002fea000383ffff */
[----:B------:R-:W-:Y:S05]  /*8be0*/  BRA `(.L_x_241) ;  /* 0xffffffe800bc7947 */ /* 0x000fea000383ffff */
.L_x_177:
[----:B0-----:R0:W1:Y:S02]  /*8bf0*/  SYNCS.PHASECHK.TRANS64.TRYWAIT P0, [R7+URZ], R4 ;  /* 0x00000004070075a7 */ /* 0x001064000800017f */
[----:B-1----:R-:W-:Y:S05]  /*8c00*/  @!P0 NANOSLEEP.SYNCS 0x989680 ;  /* 0x009896800000895d */ /* 0x002fea0003900000 */
[----:B------:R-:W1:Y:S02]  /*8c10*/  @!P0 SYNCS.PHASECHK.TRANS64 P0, [R7+URZ], R4 ;  /* 0x00000004070085a7 */ /* 0x000e64000800007f */
[----:B-1----:R-:W-:Y:S05]  /*8c20*/  @!P0 BRA `(.L_x_177) ;  /* 0xfffffffc00f08947 */ /* 0x002fea000383ffff */
[----:B------:R-:W-:Y:S05]  /*8c30*/  BRA `(.L_x_242) ;  /* 0xffffffe800cc7947 */ /* 0x000fea000383ffff */
.L_x_178:
[----:B0-----:R0:W1:Y:S02]  /*8c40*/  SYNCS.PHASECHK.TRANS64.TRYWAIT P0, [R6+URZ], R3 ;  /* 0x00000003060075a7 */ /* 0x001064000800017f */
[----:B-1----:R-:W-:Y:S05]  /*8c50*/  @!P0 NANOSLEEP.SYNCS 0x989680 ;  /* 0x009896800000895d */ /* 0x002fea0003900000 */
[----:B------:R-:W1:Y:S02]  /*8c60*/  @!P0 SYNCS.PHASECHK.TRANS64 P0, [R6+URZ], R3 ;  /* 0x00000003060085a7 */ /* 0x000e64000800007f */
[----:B-1----:R-:W-:Y:S05]  /*8c70*/  @!P0 BRA `(.L_x_178) ;  /* 0xfffffffc00f08947 */ /* 0x002fea000383ffff */
[----:B------:R-:W-:Y:S05]  /*8c80*/  BRA `(.L_x_243) ;  /* 0xffffffe800dc7947 */ /* 0x000fea000383ffff */
.L_x_179:
[----:B-1----:R1:W2:Y:S02]  /*8c90*/  SYNCS.PHASECHK.TRANS64.TRYWAIT P0, [R7+URZ], R4 ;  /* 0x00000004070075a7 */ /* 0x0022a4000800017f */
[----:B--2---:R-:W-:Y:S05]  /*8ca0*/  @!P0 NANOSLEEP.SYNCS 0x989680 ;  /* 0x009896800000895d */ /* 0x004fea0003900000 */
[----:B------:R-:W2:Y:S02]  /*8cb0*/  @!P0 SYNCS.PHASECHK.TRANS64 P0, [R7+URZ], R4 ;  /* 0x00000004070085a7 */ /* 0x000ea4000800007f */
[----:B--2---:R-:W-:Y:S05]  /*8cc0*/  @!P0 BRA `(.L_x_179) ;  /* 0xfffffffc00f08947 */ /* 0x004fea000383ffff */
[----:B------:R-:W-:Y:S05]  /*8cd0*/  BRA `(.L_x_244) ;  /* 0xffffffe800e47947 */ /* 0x000fea000383ffff */
.L_x_245:
[----:B------:R-:W-:-:S00]  /*8ce0*/  BRA `(.L_x_245) ;  /* 0xfffffffc00fc7947 */ /* 0x000fc0000383ffff */
[----:B------:R-:W-:-:S00]  /*8cf0*/  NOP ;  /* 0x0000000000007918 */ /* 0x000fc00000000000 */
        /* <DEDUP_REMOVED lines=8> */
.L_x_246:


//--------------------- .nv.global.init           --------------------------
	.section	.nv.global.init,"aw",@progbits
.nv.global.init:
	.type		$str$22,@object
	.size		$str$22,($str$23 - $str$22)
$str$22:
        /*0000*/ 	.byte	0x6b, 0x5f, 0x74, 0x69, 0x6c, 0x65, 0x5f, 0x63, 0x6f, 0x75, 0x6e, 0x74, 0x20, 0x3e, 0x3d, 0x20
        /*0010*/ 	.byte	0x31, 0x00
	.type		$str$23,@object
	.size		$str$23,(__unnamed_1 - $str$23)
$str$23:
        /*0012*/ 	.byte	0x2f, 0x74, 0x6d, 0x70, 0x2f, 0x63, 0x75, 0x74, 0x6c, 0x61, 0x73, 0x73, 0x5f, 0x73, 0x77, 0x65
        /*0022*/ 	.byte	0x65, 0x70, 0x5f, 0x73, 0x72, 0x63, 0x2f, 0x69, 0x6e, 0x63, 0x6c, 0x75, 0x64, 0x65, 0x2f, 0x63
        /*0032*/ 	.byte	0x75, 0x74, 0x6c, 0x61, 0x73, 0x73, 0x2f, 0x67, 0x65, 0x6d, 0x6d, 0x2f, 0x63, 0x6f, 0x6c, 0x6c
        /*0042*/ 	.byte	0x65, 0x63, 0x74, 0x69, 0x76, 0x65, 0x2f, 0x73, 0x6d, 0x39, 0x30, 0x5f, 0x6d, 0x6d, 0x61, 0x5f
        /*0052*/ 	.byte	0x74, 0x6d, 0x61, 0x5f, 0x67, 0x6d, 0x6d, 0x61, 0x5f, 0x73, 0x73, 0x5f, 0x77, 0x61, 0x72, 0x70
        /*0062*/ 	.byte	0x73, 0x70, 0x65, 0x63, 0x69, 0x61, 0x6c, 0x69, 0x7a, 0x65, 0x64, 0x2e, 0x68, 0x70, 0x70, 0x00
	.type		__unnamed_1,@object
	.size		__unnamed_1,(.L_0 - __unnamed_1)
__unnamed_1:
        /*0072*/ 	.byte	0x76, 0x6f, 0x69, 0x64, 0x20, 0x63, 0x75, 0x74, 0x6c, 0x61, 0x73, 0x73, 0x3a, 0x3a, 0x67, 0x65
        /* <DEDUP_REMOVED lines=172> */
        /*0b42*/ 	.byte	0x65, 0x3a, 0x3a, 0x69, 0x64, 0x65, 0x6e, 0x74, 0x69, 0x74, 0x79, 0x5d, 0x00
.L_0:


//--------------------- .nv.shared._ZN7cutlass13device_kernelINS_4gemm6kernel13GemmUniversalIN4cute5tupleIJiiiiEEENS1_10collective13CollectiveMmaINS1_34MainloopSm90TmaGmmaWarpSpecializedILi56ENS5_IJNS4_1CILi4EEENSA_ILi2EEENSA_ILi1EEEEEENS1_32KernelTmaWarpSpecializedPingpongEEENS5_IJNSA_ILi64EEESH_NSA_ILi32EEEEEEaNS5_IJlSD_lEEEaSK_NS4_8TiledMMAINS4_8MMA_AtomIJNS4_4SM904GMMA26MMA_64x64x32_S32S8S8_SS_TNEEEENS4_6LayoutINS5_IJSD_SD_SD_EEENS5_IJNSA_ILi0EEEST_ST_EEEEENS5_IJNS4_10UnderscoreESW_SW_EEEEENS4_23SM90_TMA_LOAD_MULTICASTENS4_14ComposedLayoutINS4_7SwizzleILi1ELi4ELi3EEENS4_18smem_ptr_flag_bitsILi8EEENSR_INS5_IJNSA_ILi8EEESI_EEENS5_IJSI_SD_EEEEEEEvNS4_8identityESZ_S19_vS1A_EENS_8epilogue10collective6detail29Sm90TmaWarpSpecializedAdapterINS1D_15DefaultEpilogueIaSK_SK_NS1C_6thread17LinearCombinationIaLi1EiiLNS1H_9ScaleType4KindE0ELNS_15FloatRoundStyleE2EaEENS1_15EpilogueDefaultEEEEEvvEEEEvNT_6ParamsE --------------------------
	.section	.nv.shared._ZN7cutlass13device_kernelINS_4gemm6kernel13GemmUniversalIN4cute5tupleIJiiiiEEENS1_10collective13CollectiveMmaINS1_34MainloopSm90TmaGmmaWarpSpecializedILi56ENS5_IJNS4_1CILi4EEENSA_ILi2EEENSA_ILi1EEEEEENS1_32KernelTmaWarpSpecializedPingpongEEENS5_IJNSA_ILi64EEESH_NSA_ILi32EEEEEEaNS5_IJlSD_lEEEaSK_NS4_8TiledMMAINS4_8MMA_AtomIJNS4_4SM904GMMA26MMA_64x64x32_S32S8S8_SS_TNEEEENS4_6LayoutINS5_IJSD_SD_SD_EEENS5_IJNSA_ILi0EEEST_ST_EEEEENS5_IJNS4_10UnderscoreESW_SW_EEEEENS4_23SM90_TMA_LOAD_MULTICASTENS4_14ComposedLayoutINS4_7SwizzleILi1ELi4ELi3EEENS4_18smem_ptr_flag_bitsILi8EEENSR_INS5_IJNSA_ILi8EEESI_EEENS5_IJSI_SD_EEEEEEEvNS4_8identityESZ_S19_vS1A_EENS_8epilogue10collective6detail29Sm90TmaWarpSpecializedAdapterINS1D_15DefaultEpilogueIaSK_SK_NS1C_6thread17LinearCombinationIaLi1EiiLNS1H_9ScaleType4KindE0ELNS_15FloatRoundStyleE2EaEENS1_15EpilogueDefaultEEEEEvvEEEEvNT_6ParamsE,"aw",@nobits
	.sectionflags	@""
	.align	16
	.zero		1024


//--------------------- .nv.shared.reserved.0     --------------------------
	.section	.nv.shared.reserved.0,"aw",@nobits
	.weak		__nv_reservedSMEM_offset_0_alias
	.size		__nv_reservedSMEM_offset_0_alias, 0, 0
	.other		__nv_reservedSMEM_offset_0_alias,@"STO_CUDA_RESERVED_SHARED STV_DEFAULT"
__nv_reservedSMEM_offset_0_alias:
	.zero		0


//--------------------- .nv.global                --------------------------
	.section	.nv.global,"aw",@nobits
.nv.global:
	.type		_ZN40_INTERNAL_4bbac003_4_k_cu_bbed8fa5_169854cute1_E,@object
	.size		_ZN40_INTERNAL_4bbac003_4_k_cu_bbed8fa5_169854cute1_E,(_ZN40_INTERNAL_4bbac003_4_k_cu_bbed8fa5_169854cuda3std3__45__cpo6cbeginE - _ZN40_INTERNAL_4bbac003_4_k_cu_bbed8fa5_169854cute1_E)
_ZN40_INTERNAL_4bbac003_4_k_cu_bbed8fa5_169854cute1_E:
	.zero		1
	.type		_ZN40_INTERNAL_4bbac003_4_k_cu_bbed8fa5_169854cuda3std3__45__cpo6cbeginE,@object
	.size		_ZN40_INTERNAL_4bbac003_4_k_cu_bbed8fa5_169854cuda3std3__45__cpo6cbeginE,(_ZN40_INTERNAL_4bbac003_4_k_cu_bbed8fa5_169854cuda3std3__48in_placeE - _ZN40_INTERNAL_4bbac003_4_k_cu_bbed8fa5_169854cuda3std3__45__cpo6cbeginE)
_ZN40_INTERNAL_4bbac003_4_k_cu_bbed8fa5_169854cuda3std3__45__cpo6cbeginE:
	.zero		1
	.type		_ZN40_INTERNAL_4bbac003_4_k_cu_bbed8fa5_169854cuda3std3__48in_placeE,@object
	.size		_ZN40_INTERNAL_4bbac003_4_k_cu_bbed8fa5_169854cuda3std3__48in_placeE,(_ZN40_INTERNAL_4bbac003_4_k_cu_bbed8fa5_169854cuda3std6ranges3__45__cpo9iter_moveE - _ZN40_INTERNAL_4bbac003_4_k_cu_bbed8fa5_169854cuda3std3__48in_placeE)
_ZN40_INTERNAL_4bbac003_4_k_cu_bbed8fa5_169854cuda3std3__48in_placeE:
	.zero		1
	.type		_ZN40_INTERNAL_4bbac003_4_k_cu_bbed8fa5_169854cuda3std6ranges3__45__cpo9iter_moveE,@object
	.size		_ZN40_INTERNAL_4bbac003_4_k_cu_bbed8fa5_169854cuda3std6ranges3__45__cpo9iter_moveE,(_ZN40_INTERNAL_4bbac003_4_k_cu_bbed8fa5_169854cuda3std3__45__cpo5beginE - _ZN40_INTERNAL_4bbac003_4_k_cu_bbed8fa5_169854cuda3std6ranges3__45__cpo9iter_moveE)
_ZN40_INTERNAL_4bbac003_4_k_cu_bbed8fa5_169854cuda3std6ranges3__45__cpo9iter_moveE:
	.zero		1
	.type		_ZN40_INTERNAL_4bbac003_4_k_cu_bbed8fa5_169854cuda3std3__45__cpo5beginE,@object
	.size		_ZN40_INTERNAL_4bbac003_4_k_cu_bbed8fa5_169854cuda3std3__45__cpo5beginE,(_ZN40_INTERNAL_4bbac003_4_k_cu_bbed8fa5_169854cuda3std3__442_GLOBAL__N__4bbac003_4_k_cu_bbed8fa5_169856ignoreE - _ZN40_INTERNAL_4bbac003_4_k_cu_bbed8fa5_169854cuda3std3__45__cpo5beginE)
_ZN40_INTERNAL_4bbac003_4_k_cu_bbed8fa5_169854cuda3std3__45__cpo5beginE:
	.zero		1
	.type		_ZN40_INTERNAL_4bbac003_4_k_cu_bbed8fa5_169854cuda3std3__442_GLOBAL__N__4bbac003_4_k_cu_bbed8fa5_169856ignoreE,@object
	.size		_ZN40_INTERNAL_4bbac003_4_k_cu_bbed8fa5_169854cuda3std3__442_GLOBAL__N__4bbac003_4_k_cu_bbed8fa5_169856ignoreE,(_ZN40_INTERNAL_4bbac003_4_k_cu_bbed8fa5_169854cute7productE - _ZN40_INTERNAL_4bbac003_4_k_cu_bbed8fa5_169854cuda3std3__442_GLOBAL__N__4bbac003_4_k_cu_bbed8fa5_169856ignoreE)
_ZN40_INTERNAL_4bbac003_4_k_cu_bbed8fa5_169854cuda3std3__442_GLOBAL__N__4bbac003_4_k_cu_bbed8fa5_169856ignoreE:
	.zero		1
	.type		_ZN40_INTERNAL_4bbac003_4_k_cu_bbed8fa5_169854cute7productE,@object
	.size		_ZN40_INTERNAL_4bbac003_4_k_cu_bbed8fa5_169854cute7productE,(_ZN40_INTERNAL_4bbac003_4_k_cu_bbed8fa5_169854cuda3std3__45__cpo3endE - _ZN40_INTERNAL_4bbac003_4_k_cu_bbed8fa5_169854cute7productE)
_ZN40_INTERNAL_4bbac003_4_k_cu_bbed8fa5_169854cute7productE:
	.zero		1
	.type		_ZN40_INTERNAL_4bbac003_4_k_cu_bbed8fa5_169854cuda3std3__45__cpo3endE,@object
	.size		_ZN40_INTERNAL_4bbac003_4_k_cu_bbed8fa5_169854cuda3std3__45__cpo3endE,(_ZN40_INTERNAL_4bbac003_4_k_cu_bbed8fa5_169854cuda3std3__419piecewise_constructE - _ZN40_INTERNAL_4bbac003_4_k_cu_bbed8fa5_169854cuda3std3__45__cpo3endE)
_ZN40_INTERNAL_4bbac003_4_k_cu_bbed8fa5_169854cuda3std3__45__cpo3endE:
	.zero		1
	.type		_ZN40_INTERNAL_4bbac003_4_k_cu_bbed8fa5_169854cuda3std3__419piecewise_constructE,@object
	.size		_ZN40_INTERNAL_4bbac003_4_k_cu_bbed8fa5_169854cuda3std3__419piecewise_constructE,(_ZN40_INTERNAL_4bbac003_4_k_cu_bbed8fa5_169854cuda3std3__45__cpo4cendE - _ZN40_INTERNAL_4bbac003_4_k_cu_bbed8fa5_169854cuda3std3__419piecewise_constructE)
_ZN40_INTERNAL_4bbac003_4_k_cu_bbed8fa5_169854cuda3std3__419piecewise_constructE:
	.zero		1
	.type		_ZN40_INTERNAL_4bbac003_4_k_cu_bbed8fa5_169854cuda3std3__45__cpo4cendE,@object
	.size		_ZN40_INTERNAL_4bbac003_4_k_cu_bbed8fa5_169854cuda3std3__45__cpo4cendE,(_ZN40_INTERNAL_4bbac003_4_k_cu_bbed8fa5_169854cuda3std6ranges3__45__cpo4swapE - _ZN40_INTERNAL_4bbac003_4_k_cu_bbed8fa5_169854cuda3std3__45__cpo4cendE)
_ZN40_INTERNAL_4bbac003_4_k_cu_bbed8fa5_169854cuda3std3__45__cpo4cendE:
	.zero		1
	.type		_ZN40_INTERNAL_4bbac003_4_k_cu_bbed8fa5_169854cuda3std6ranges3__45__cpo4swapE,@object
	.size		_ZN40_INTERNAL_4bbac003_4_k_cu_bbed8fa5_169854cuda3std6ranges3__45__cpo4swapE,(.L_8 - _ZN40_INTERNAL_4bbac003_4_k_cu_bbed8fa5_169854cuda3std6ranges3__45__cpo4swapE)
_ZN40_INTERNAL_4bbac003_4_k_cu_bbed8fa5_169854cuda3std6ranges3__45__cpo4swapE:
	.zero		1
.L_8:


//--------------------- .nv.constant0._ZN7cutlass13device_kernelINS_4gemm6kernel13GemmUniversalIN4cute5tupleIJiiiiEEENS1_10collective13CollectiveMmaINS1_34MainloopSm90TmaGmmaWarpSpecializedILi56ENS5_IJNS4_1CILi4EEENSA_ILi2EEENSA_ILi1EEEEEENS1_32KernelTmaWarpSpecializedPingpongEEENS5_IJNSA_ILi64EEESH_NSA_ILi32EEEEEEaNS5_IJlSD_lEEEaSK_NS4_8TiledMMAINS4_8MMA_AtomIJNS4_4SM904GMMA26MMA_64x64x32_S32S8S8_SS_TNEEEENS4_6LayoutINS5_IJSD_SD_SD_EEENS5_IJNSA_ILi0EEEST_ST_EEEEENS5_IJNS4_10UnderscoreESW_SW_EEEEENS4_23SM90_TMA_LOAD_MULTICASTENS4_14ComposedLayoutINS4_7SwizzleILi1ELi4ELi3EEENS4_18smem_ptr_flag_bitsILi8EEENSR_INS5_IJNSA_ILi8EEESI_EEENS5_IJSI_SD_EEEEEEEvNS4_8identityESZ_S19_vS1A_EENS_8epilogue10collective6detail29Sm90TmaWarpSpecializedAdapterINS1D_15DefaultEpilogueIaSK_SK_NS1C_6thread17LinearCombinationIaLi1EiiLNS1H_9ScaleType4KindE0ELNS_15FloatRoundStyleE2EaEENS1_15EpilogueDefaultEEEEEvvEEEEvNT_6ParamsE --------------------------
	.section	.nv.constant0._ZN7cutlass13device_kernelINS_4gemm6kernel13GemmUniversalIN4cute5tupleIJiiiiEEENS1_10collective13CollectiveMmaINS1_34MainloopSm90TmaGmmaWarpSpecializedILi56ENS5_IJNS4_1CILi4EEENSA_ILi2EEENSA_ILi1EEEEEENS1_32KernelTmaWarpSpecializedPingpongEEENS5_IJNSA_ILi64EEESH_NSA_ILi32EEEEEEaNS5_IJlSD_lEEEaSK_NS4_8TiledMMAINS4_8MMA_AtomIJNS4_4SM904GMMA26MMA_64x64x32_S32S8S8_SS_TNEEEENS4_6LayoutINS5_IJSD_SD_SD_EEENS5_IJNSA_ILi0EEEST_ST_EEEEENS5_IJNS4_10UnderscoreESW_SW_EEEEENS4_23SM90_TMA_LOAD_MULTICASTENS4_14ComposedLayoutINS4_7SwizzleILi1ELi4ELi3EEENS4_18smem_ptr_flag_bitsILi8EEENSR_INS5_IJNSA_ILi8EEESI_EEENS5_IJSI_SD_EEEEEEEvNS4_8identityESZ_S19_vS1A_EENS_8epilogue10collective6detail29Sm90TmaWarpSpecializedAdapterINS1D_15DefaultEpilogueIaSK_SK_NS1C_6thread17LinearCombinationIaLi1EiiLNS1H_9ScaleType4KindE0ELNS_15FloatRoundStyleE2EaEENS1_15EpilogueDefaultEEEEEvvEEEEvNT_6ParamsE,"a",@progbits
	.sectionflags	@""
	.align	4
.nv.constant0._ZN7cutlass13device_kernelINS_4gemm6kernel13GemmUniversalIN4cute5tupleIJiiiiEEENS1_10collective13CollectiveMmaINS1_34MainloopSm90TmaGmmaWarpSpecializedILi56ENS5_IJNS4_1CILi4EEENSA_ILi2EEENSA_ILi1EEEEEENS1_32KernelTmaWarpSpecializedPingpongEEENS5_IJNSA_ILi64EEESH_NSA_ILi32EEEEEEaNS5_IJlSD_lEEEaSK_NS4_8TiledMMAINS4_8MMA_AtomIJNS4_4SM904GMMA26MMA_64x64x32_S32S8S8_SS_TNEEEENS4_6LayoutINS5_IJSD_SD_SD_EEENS5_IJNSA_ILi0EEEST_ST_EEEEENS5_IJNS4_10UnderscoreESW_SW_EEEEENS4_23SM90_TMA_LOAD_MULTICASTENS4_14ComposedLayoutINS4_7SwizzleILi1ELi4ELi3EEENS4_18smem_ptr_flag_bitsILi8EEENSR_INS5_IJNSA_ILi8EEESI_EEENS5_IJSI_SD_EEEEEEEvNS4_8identityESZ_S19_vS1A_EENS_8epilogue10collective6detail29Sm90TmaWarpSpecializedAdapterINS1D_15DefaultEpilogueIaSK_SK_NS1C_6thread17LinearCombinationIaLi1EiiLNS1H_9ScaleType4KindE0ELNS_15FloatRoundStyleE2EaEENS1_15EpilogueDefaultEEEEEvvEEEEvNT_6ParamsE:
	.zero		1664


//--------------------- SYMBOLS --------------------------

	.type		.nv.reservedSmem.offset0,@object
	.size		.nv.reservedSmem.offset0,0x4
	.type		__assertfail,@function
